	.target	sm_86

	.elftype	@"ET_EXEC"


//--------------------- .note.nv.tkinfo           --------------------------
	.section	.note.nv.tkinfo,"",@"SHT_NOTE"
	.sectionflags	@"SHF_NOTE_NV_TKINFO"
	.tkinfo
        /*0018*/ 	.word	0x00000002
        /*0030*/ 	.string	""
        /*0030*/ 	.string	"ptxas"
        /*0030*/ 	.string	"Cuda compilation tools, release 13.1, V13.1.80"
        /*0030*/ 	.string	"Build cuda_13.1.r13.1/compiler.36836380_0"
        /*0030*/ 	.string	"-v  -arch sm_86 "



//--------------------- .note.nv.cuinfo           --------------------------
	.section	.note.nv.cuinfo,"",@"SHT_NOTE"
	.sectionflags	@"SHF_NOTE_NV_CUINFO"
        /*0018*/ 	.short	0x0002
        /*001a*/ 	.short	0x0050
        /*001c*/ 	.short	0x0083
	.zero		2


//--------------------- .nv.info                  --------------------------
	.section	.nv.info,"",@"SHT_CUDA_INFO"
	.align	4


	//----- nvinfo : EIATTR_REGCOUNT
	.align		4
        /*0000*/ 	.byte	0x04, 0x2f
        /*0002*/ 	.short	(.L_1 - .L_0)
	.align		4
.L_0:
        /*0004*/ 	.word	index@(gemm_mma_kernel)
        /*0008*/ 	.word	0x00000064


	//----- nvinfo : EIATTR_FRAME_SIZE
	.align		4
.L_1:
        /*000c*/ 	.byte	0x04, 0x11
        /*000e*/ 	.short	(.L_3 - .L_2)
	.align		4
.L_2:
        /*0010*/ 	.word	index@(gemm_mma_kernel)
        /*0014*/ 	.word	0x00000000


	//----- nvinfo : EIATTR_MIN_STACK_SIZE
	.align		4
.L_3:
        /*0018*/ 	.byte	0x04, 0x12
        /*001a*/ 	.short	(.L_5 - .L_4)
	.align		4
.L_4:
        /*001c*/ 	.word	index@(gemm_mma_kernel)
        /*0020*/ 	.word	0x00000000
.L_5:


//--------------------- .nv.info.gemm_mma_kernel  --------------------------
	.section	.nv.info.gemm_mma_kernel,"",@"SHT_CUDA_INFO"
	.sectionflags	@""
	.align	4


	//----- nvinfo : EIATTR_CUDA_API_VERSION
	.align		4
        /*0000*/ 	.byte	0x04, 0x37
        /*0002*/ 	.short	(.L_7 - .L_6)
.L_6:
        /*0004*/ 	.word	0x00000083


	//----- nvinfo : EIATTR_SW2861232_WAR
	.align		4
.L_7:
        /*0008*/ 	.byte	0x01, 0x35
	.zero		2


	//----- nvinfo : EIATTR_PARAM_CBANK
	.align		4
        /*000c*/ 	.byte	0x04, 0x0a
        /*000e*/ 	.short	(.L_9 - .L_8)
	.align		4
.L_8:
        /*0010*/ 	.word	index@(.nv.constant0.gemm_mma_kernel)
        /*0014*/ 	.short	0x0160
        /*0016*/ 	.short	0x0024


	//----- nvinfo : EIATTR_CBANK_PARAM_SIZE
	.align		4
.L_9:
        /*0018*/ 	.byte	0x03, 0x19
        /*001a*/ 	.short	0x0024


	//----- nvinfo : EIATTR_KPARAM_INFO
	.align		4
        /*001c*/ 	.byte	0x04, 0x17
        /*001e*/ 	.short	(.L_11 - .L_10)
.L_10:
        /*0020*/ 	.word	0x00000000
        /*0024*/ 	.short	0x0005
        /*0026*/ 	.short	0x0020
        /*0028*/ 	.byte	0x00, 0xf0, 0x11, 0x00


	//----- nvinfo : EIATTR_KPARAM_INFO
	.align		4
.L_11:
        /*002c*/ 	.byte	0x04, 0x17
        /*002e*/ 	.short	(.L_13 - .L_12)
.L_12:
        /*0030*/ 	.word	0x00000000
        /*0034*/ 	.short	0x0004
        /*0036*/ 	.short	0x001c
        /*0038*/ 	.byte	0x00, 0xf0, 0x11, 0x00


	//----- nvinfo : EIATTR_KPARAM_INFO
	.align		4
.L_13:
        /*003c*/ 	.byte	0x04, 0x17
        /*003e*/ 	.short	(.L_15 - .L_14)
.L_14:
        /*0040*/ 	.word	0x00000000
        /*0044*/ 	.short	0x0003
        /*0046*/ 	.short	0x0018
        /*0048*/ 	.byte	0x00, 0xf0, 0x11, 0x00


	//----- nvinfo : EIATTR_KPARAM_INFO
	.align		4
.L_15:
        /*004c*/ 	.byte	0x04, 0x17
        /*004e*/ 	.short	(.L_17 - .L_16)
.L_16:
        /*0050*/ 	.word	0x00000000
        /*0054*/ 	.short	0x0002
        /*0056*/ 	.short	0x0010
        /*0058*/ 	.byte	0x00, 0xf0, 0x21, 0x00


	//----- nvinfo : EIATTR_KPARAM_INFO
	.align		4
.L_17:
        /*005c*/ 	.byte	0x04, 0x17
        /*005e*/ 	.short	(.L_19 - .L_18)
.L_18:
        /*0060*/ 	.word	0x00000000
        /*0064*/ 	.short	0x0001
        /*0066*/ 	.short	0x0008
        /*0068*/ 	.byte	0x00, 0xf0, 0x21, 0x00


	//----- nvinfo : EIATTR_KPARAM_INFO
	.align		4
.L_19:
        /*006c*/ 	.byte	0x04, 0x17
        /*006e*/ 	.short	(.L_21 - .L_20)
.L_20:
        /*0070*/ 	.word	0x00000000
        /*0074*/ 	.short	0x0000
        /*0076*/ 	.short	0x0000
        /*0078*/ 	.byte	0x00, 0xf0, 0x21, 0x00


	//----- nvinfo : EIATTR_WMMA_USED
	.align		4
.L_21:
        /*007c*/ 	.byte	0x01, 0x2b
	.zero		2


	//----- nvinfo : EIATTR_MAXREG_COUNT
	.align		4
        /*0080*/ 	.byte	0x03, 0x1b
        /*0082*/ 	.short	0x00a8


	//----- nvinfo : EIATTR_NUM_BARRIERS
	.align		4
        /*0084*/ 	.byte	0x02, 0x4c
        /*0086*/ 	.byte	0x01
	.zero		1


	//----- nvinfo : EIATTR_MERCURY_ISA_VERSION
	.align		4
        /*0088*/ 	.byte	0x03, 0x5f
        /*008a*/ 	.short	0x0000


	//----- nvinfo : EIATTR_INSTR_REG_MAP
	.align		4
        /*008c*/ 	.byte	0x04, 0x40
        /*008e*/ 	.short	(.L_23 - .L_22)
.L_22:
        /*0090*/ 	.word	0x000003f0
        /*0094*/ 	.byte	0x02
        /*0095*/ 	.byte	0x02
        /*0096*/ 	.short	0xffff
        /*0098*/ 	.word	0xffffffff
        /*009c*/ 	.byte	0xf0, 0x19, 0x00, 0x00, 0x02, 0x02, 0xff, 0xff, 0xff, 0xff, 0xff, 0xff


	//----- nvinfo : EIATTR_MBARRIER_INSTR_OFFSETS
	.align		4
.L_23:
        /*00a8*/ 	.byte	0x04, 0x39
        /*00aa*/ 	.short	(.L_25 - .L_24)


	//   ....[0]....
.L_24:
        /*00ac*/ 	.word	0x00000080
        /*00b0*/ 	.word	0x000000ff
        /*00b4*/ 	.word	0x00000000
        /*00b8*/ 	.short	0x0100
        /*00ba*/ 	.byte	0x3f
	.zero		1


	//   ....[1]....
        /*00bc*/ 	.word	0x00000090
        /*00c0*/ 	.word	0x000000ff
        /*00c4*/ 	.word	0x00000008
        /*00c8*/ 	.short	0x0100
        /*00ca*/ 	.byte	0x3f
	.zero		1


	//   ....[2]....
        /*00cc*/ 	.word	0x000000a0
        /*00d0*/ 	.word	0x000000ff
        /*00d4*/ 	.word	0x00000010
        /*00d8*/ 	.short	0x0100
        /*00da*/ 	.byte	0x3f
	.zero		1


	//   ....[3]....
        /*00dc*/ 	.word	0x000000b0
        /*00e0*/ 	.word	0x000000ff
        /*00e4*/ 	.word	0x00000018
        /*00e8*/ 	.short	0x0100
        /*00ea*/ 	.byte	0x3f
	.zero		1


	//   ....[4]....
        /*00ec*/ 	.word	0x000003f0
        /*00f0*/ 	.word	0x00000058
        /*00f4*/ 	.word	0x00000004
        /*00f8*/ 	.short	0x0105
        /*00fa*/ 	.byte	0x3f
	.zero		1


	//   ....[5]....
        /*00fc*/ 	.word	0x00000ad0
        /*0100*/ 	.word	0x00000058
        /*0104*/ 	.word	0x00000010
        /*0108*/ 	.short	0x0101
        /*010a*/ 	.byte	0x3f
	.zero		1


	//   ....[6]....
        /*010c*/ 	.word	0x000019f0
        /*0110*/ 	.word	0x00000017
        /*0114*/ 	.word	0x00000014
        /*0118*/ 	.short	0x0105
        /*011a*/ 	.byte	0x3f
	.zero		1


	//   ....[7]....
        /*011c*/ 	.word	0x00002be0
        /*0120*/ 	.word	0x00000017
        /*0124*/ 	.word	0x00000000
        /*0128*/ 	.short	0x0101
        /*012a*/ 	.byte	0x3f
	.zero		1


	//----- nvinfo : EIATTR_NUM_MBARRIERS
	.align		4
.L_25:
        /*012c*/ 	.byte	0x03, 0x38
        /*012e*/ 	.short	0x0004


	//----- nvinfo : EIATTR_EXIT_INSTR_OFFSETS
	.align		4
        /*0130*/ 	.byte	0x04, 0x1c
        /*0132*/ 	.short	(.L_27 - .L_26)


	//   ....[0]....
.L_26:
        /*0134*/ 	.word	0x00001540


	//   ....[1]....
        /*0138*/ 	.word	0x00001680


	//   ....[2]....
        /*013c*/ 	.word	0x000016b0


	//   ....[3]....
        /*0140*/ 	.word	0x00002c20


	//----- nvinfo : EIATTR_MAX_THREADS
	.align		4
.L_27:
        /*0144*/ 	.byte	0x04, 0x05
        /*0146*/ 	.short	(.L_29 - .L_28)
.L_28:
        /*0148*/ 	.word	0x00000120
        /*014c*/ 	.word	0x00000001
        /*0150*/ 	.word	0x00000001


	//----- nvinfo : EIATTR_CRS_STACK_SIZE
	.align		4
.L_29:
        /*0154*/ 	.byte	0x04, 0x1e
        /*0156*/ 	.short	(.L_31 - .L_30)
.L_30:
        /*0158*/ 	.word	0x00000000
.L_31:


//--------------------- .nv.callgraph             --------------------------
	.section	.nv.callgraph,"",@"SHT_CUDA_CALLGRAPH"
	.align	4
	.sectionentsize	8
	.align		4
        /*0000*/ 	.word	0x00000000
	.align		4
        /*0004*/ 	.word	0xffffffff
	.align		4
        /*0008*/ 	.word	0x00000000
	.align		4
        /*000c*/ 	.word	0xfffffffe
	.align		4
        /*0010*/ 	.word	0x00000000
	.align		4
        /*0014*/ 	.word	0xfffffffd
	.align		4
        /*0018*/ 	.word	0x00000000
	.align		4
        /*001c*/ 	.word	0xfffffffc


//--------------------- .nv.rel.action            --------------------------
	.section	.nv.rel.action,"",@"SHT_CUDA_RELOCINFO"
	.align	8
	.sectionentsize	8
        /*0000*/ 	.byte	0x73, 0x00, 0x00, 0x00, 0x00, 0x00, 0x00, 0x00, 0x00, 0x00, 0x00, 0x11, 0x25, 0x00, 0x05, 0x36


//--------------------- .nv.constant0.gemm_mma_kernel --------------------------
	.section	.nv.constant0.gemm_mma_kernel,"a",@progbits
	.sectionflags	@""
	.align	4
.nv.constant0.gemm_mma_kernel:
	.zero		388


//--------------------- .text.gemm_mma_kernel     --------------------------
	.section	.text.gemm_mma_kernel,"ax",@progbits
	.sectioninfo	@"SHI_REGISTERS=100"
	.align	128
        .global         gemm_mma_kernel
        .type           gemm_mma_kernel,@function
        .size           gemm_mma_kernel,(.L_x_39 - gemm_mma_kernel)
        .other          gemm_mma_kernel,@"STO_CUDA_ENTRY STV_DEFAULT"
gemm_mma_kernel:
.text.gemm_mma_kernel:
[----:B------:R-:W-:Y:S02]  /*0000*/  IMAD.MOV.U32 R1, RZ, RZ, c[0x0][0x28] ;  /* 0x00000a00ff017624 */ /* 0x000fe400078e00ff */
[----:B------:R-:W1:Y:S01]  /*0010*/  S2R R5, SR_TID.X ;  /* 0x0000000000057919 */ /* 0x000e620000002100 */
[----:B------:R-:W-:Y:S01]  /*0020*/  ULDC.64 UR4, c[0x0][0x118] ;  /* 0x0000460000047ab9 */ /* 0x000fe20000000a00 */
[----:B-1----:R-:W-:-:S13]  /*0030*/  ISETP.NE.AND P0, PT, R5, RZ, PT ;  /* 0x000000ff0500720c */ /* 0x002fda0003f05270 */
[----:B------:R-:W-:Y:S02]  /*0040*/  @!P0 IMAD.MOV.U32 R2, RZ, RZ, 0x3fffffe0 ;  /* 0x3fffffe0ff028424 */ /* 0x000fe400078e00ff */
[----:B------:R-:W-:Y:S02]  /*0050*/  @!P0 IMAD.MOV.U32 R3, RZ, RZ, 0x7fffffe0 ;  /* 0x7fffffe0ff038424 */ /* 0x000fe400078e00ff */
[----:B------:R-:W-:Y:S02]  /*0060*/  @!P0 IMAD.MOV.U32 R6, RZ, RZ, 0x3fffff00 ;  /* 0x3fffff00ff068424 */ /* 0x000fe400078e00ff */
[----:B------:R-:W-:Y:S01]  /*0070*/  @!P0 IMAD.MOV.U32 R7, RZ, RZ, 0x7fffff00 ;  /* 0x7fffff00ff078424 */ /* 0x000fe200078e00ff */
[----:B------:R1:W-:Y:S04]  /*0080*/  @!P0 STS.64 [RZ], R2 ;  /* 0x00000002ff008388 */ /* 0x0003e80000000a00 */
[----:B------:R1:W-:Y:S04]  /*0090*/  @!P0 STS.64 [0x8], R2 ;  /* 0x00000802ff008388 */ /* 0x0003e80000000a00 */
[----:B------:R1:W-:Y:S04]  /*00a0*/  @!P0 STS.64 [0x10], R6 ;  /* 0x00001006ff008388 */ /* 0x0003e80000000a00 */
[----:B------:R1:W-:Y:S04]  /*00b0*/  @!P0 STS.64 [0x18], R6 ;  /* 0x00001806ff008388 */ /* 0x0003e80000000a00 */
[----:B------:R-:W-:Y:S01]  /*00c0*/  BAR.SYNC.DEFER_BLOCKING 0x0 ;  /* 0x0000000000007b1d */ /* 0x000fe20000010000 */
[----:B------:R-:W-:-:S13]  /*00d0*/  ISETP.GE.AND P0, PT, R5, 0x20, PT ;  /* 0x000000200500780c */ /* 0x000fda0003f06270 */
[----:B------:R-:W-:Y:S05]  /*00e0*/  @!P0 BRA `(.L_x_0) ;  /* 0x000015a000008947 */ /* 0x000fea0003800000 */
[----:B-1----:R-:W-:Y:S01]  /*00f0*/  IMAD.MOV.U32 R4, RZ, RZ, c[0x0][0x180] ;  /* 0x00006000ff047624 */ /* 0x002fe200078e00ff */
[----:B------:R-:W-:Y:S01]  /*0100*/  SHF.R.S32.HI R0, RZ, 0x1f, R5 ;  /* 0x0000001fff007819 */ /* 0x000fe20000011405 */
[----:B------:R-:W-:Y:S01]  /*0110*/  CS2R R62, SRZ ;  /* 0x00000000003e7805 */ /* 0x000fe2000001ff00 */
[----:B------:R-:W-:Y:S01]  /*0120*/  CS2R R38, SRZ ;  /* 0x0000000000267805 */ /* 0x000fe2000001ff00 */
[----:B------:R-:W-:Y:S01]  /*0130*/  CS2R R82, SRZ ;  /* 0x0000000000527805 */ /* 0x000fe2000001ff00 */
[----:B------:R-:W-:Y:S01]  /*0140*/  ISETP.GE.AND P0, PT, R4, 0x1, PT ;  /* 0x000000010400780c */ /* 0x000fe20003f06270 */
[----:B------:R-:W-:Y:S01]  /*0150*/  CS2R R80, SRZ ;  /* 0x0000000000507805 */ /* 0x000fe2000001ff00 */
[----:B------:R-:W-:Y:S01]  /*0160*/  LEA.HI R0, R0, R5, RZ, 0x5 ;  /* 0x0000000500007211 */ /* 0x000fe200078f28ff */
[----:B------:R-:W-:Y:S01]  /*0170*/  CS2R R74, SRZ ;  /* 0x00000000004a7805 */ /* 0x000fe2000001ff00 */
        /* <DEDUP_REMOVED lines=11> */
[----:B------:R-:W-:Y:S01]  /*0230*/  LEA.HI.SX32 R86, R0, 0xffffffff, 0x1b ;  /* 0xffffffff00567811 */ /* 0x000fe200078fdaff */
[----:B------:R-:W-:Y:S05]  /*0240*/  @!P0 BRA `(.L_x_1) ;  /* 0x000008c000008947 */ /* 0x000fea0003800000 */
[----:B------:R-:W-:Y:S01]  /*0250*/  IADD3 R4, R4, 0x1f, RZ ;  /* 0x0000001f04047810 */ /* 0x000fe20007ffe0ff */
[----:B------:R-:W-:Y:S01]  /*0260*/  BSSY B0, `(.L_x_1) ;  /* 0x000008a000007945 */ /* 0x000fe20003800000 */
[----:B------:R-:W-:Y:S01]  /*0270*/  IMAD.MOV.U32 R0, RZ, RZ, RZ ;  /* 0x000000ffff007224 */ /* 0x000fe200078e00ff */
[----:B------:R-:W-:Y:S01]  /*0280*/  CS2R R64, SRZ ;  /* 0x0000000000407805 */ /* 0x000fe2000001ff00 */
[----:B------:R-:W-:Y:S01]  /*0290*/  SHF.R.S32.HI R5, RZ, 0x1f, R4 ;  /* 0x0000001fff057819 */ /* 0x000fe20000011404 */
[----:B------:R-:W-:Y:S01]  /*02a0*/  IMAD.MOV.U32 R2, RZ, RZ, RZ ;  /* 0x000000ffff027224 */ /* 0x000fe200078e00ff */
[----:B------:R-:W-:Y:S01]  /*02b0*/  CS2R R68, SRZ ;  /* 0x0000000000447805 */ /* 0x000fe2000001ff00 */
[----:B------:R-:W-:Y:S01]  /*02c0*/  IMAD.MOV.U32 R66, RZ, RZ, RZ ;  /* 0x000000ffff427224 */ /* 0x000fe200078e00ff */
[----:B------:R-:W-:Y:S01]  /*02d0*/  LEA.HI R5, R5, R4, RZ, 0x5 ;  /* 0x0000000405057211 */ /* 0x000fe200078f28ff */
[----:B------:R-:W-:Y:S01]  /*02e0*/  IMAD.MOV.U32 R70, RZ, RZ, RZ ;  /* 0x000000ffff467224 */ /* 0x000fe200078e00ff */
[----:B------:R-:W-:Y:S01]  /*02f0*/  CS2R R72, SRZ ;  /* 0x0000000000487805 */ /* 0x000fe2000001ff00 */
        /* <DEDUP_REMOVED lines=10> */
[----:B------:R-:W-:-:S05]  /*03a0*/  SHF.R.S32.HI R87, RZ, 0x5, R5 ;  /* 0x00000005ff577819 */ /* 0x000fca0000011405 */
.L_x_4:
[----:B------:R-:W-:Y:S02]  /*03b0*/  BSSY B1, `(.L_x_2) ;  /* 0x0000008000017945 */ /* 0x000fe40003800000 */
.L_x_3:
[----:B------:R-:W-:Y:S01]  /*03c0*/  IMAD.SHL.U32 R88, R0, 0x8, RZ ;  /* 0x0000000800587824 */ /* 0x000fe200078e00ff */
[----:B------:R-:W-:Y:S04]  /*03d0*/  YIELD ;  /* 0x0000000000007946 */ /* 0x000fe80003800000 */
[----:B------:R-:W-:-:S05]  /*03e0*/  LOP3.LUT R88, R88, 0x8, RZ, 0xc0, !PT ;  /* 0x0000000858587812 */ /* 0x000fca00078ec0ff */
[----:B------:R-:W1:Y:S02]  /*03f0*/  LDS R4, [R88+0x4] ;  /* 0x0000040058047984 */ /* 0x000e640000000800 */
[----:B-1----:R-:W-:Y:S02]  /*0400*/  LOP3.LUT P0, RZ, R4, 0x80000000, RZ, 0xc0, !PT ;  /* 0x8000000004ff7812 */ /* 0x002fe4000780c0ff */
[----:B------:R-:W-:Y:S11]  /*0410*/  NOP ;  /* 0x0000000000007918 */ /* 0x000ff60000000000 */
[----:B------:R-:W-:Y:S05]  /*0420*/  @!P0 BRA `(.L_x_3) ;  /* 0xffffff9000008947 */ /* 0x000fea000383ffff */
[----:B------:R-:W-:Y:S05]  /*0430*/  BSYNC B1 ;  /* 0x0000000000017941 */ /* 0x000fea0003800000 */
.L_x_2:
[----:B------:R-:W1:Y:S01]  /*0440*/  S2R R7, SR_LANEID ;  /* 0x0000000000077919 */ /* 0x000e620000000000 */
[----:B------:R-:W-:Y:S01]  /*0450*/  IMAD.SHL.U32 R4, R0, 0x2000, RZ ;  /* 0x0000200000047824 */ /* 0x000fe200078e00ff */
[----:B------:R-:W-:Y:S04]  /*0460*/  WARPSYNC 0xffffffff ;  /* 0xffffffff00007948 */ /* 0x000fe80003800000 */
[----:B------:R-:W-:-:S04]  /*0470*/  LOP3.LUT R15, R4, 0x2000, RZ, 0xc0, !PT ;  /* 0x00002000040f7812 */ /* 0x000fc800078ec0ff */
[C---:B------:R-:W-:Y:S01]  /*0480*/  IADD3 R19, R15.reuse, 0x40c0, RZ ;  /* 0x000040c00f137810 */ /* 0x040fe20007ffe0ff */
[----:B------:R-:W-:Y:S01]  /*0490*/  IMAD R14, R86, 0x400, R15 ;  /* 0x00000400560e7824 */ /* 0x000fe200078e020f */
[C---:B------:R-:W-:Y:S02]  /*04a0*/  IADD3 R21, R15.reuse, 0x5120, RZ ;  /* 0x000051200f157810 */ /* 0x040fe40007ffe0ff */
[C---:B------:R-:W-:Y:S02]  /*04b0*/  IADD3 R23, R15.reuse, 0x5140, RZ ;  /* 0x000051400f177810 */ /* 0x040fe40007ffe0ff */
[C---:B------:R-:W-:Y:S02]  /*04c0*/  IADD3 R4, R14.reuse, 0x80, RZ ;  /* 0x000000800e047810 */ /* 0x040fe40007ffe0ff */
[----:B------:R-:W-:Y:S02]  /*04d0*/  IADD3 R14, R14, 0xa0, RZ ;  /* 0x000000a00e0e7810 */ /* 0x000fe40007ffe0ff */
[----:B------:R-:W-:-:S02]  /*04e0*/  IADD3 R25, R15, 0x5160, RZ ;  /* 0x000051600f197810 */ /* 0x000fc40007ffe0ff */
[--C-:B-1----:R-:W-:Y:S02]  /*04f0*/  SHF.R.U32.HI R5, RZ, 0x3, R7.reuse ;  /* 0x00000003ff057819 */ /* 0x102fe40000011607 */
[----:B------:R-:W-:Y:S02]  /*0500*/  LOP3.LUT R6, R7, 0x7, RZ, 0xc0, !PT ;  /* 0x0000000707067812 */ /* 0x000fe400078ec0ff */
[----:B------:R-:W-:Y:S01]  /*0510*/  SHF.R.U32.HI R7, RZ, 0x4, R7 ;  /* 0x00000004ff077819 */ /* 0x000fe20000011607 */
[----:B------:R-:W-:-:S04]  /*0520*/  IMAD.SHL.U32 R5, R5, 0x8, RZ ;  /* 0x0000000805057824 */ /* 0x000fc800078e00ff */
[----:B------:R-:W-:Y:S01]  /*0530*/  IMAD.SHL.U32 R7, R7, 0x8, RZ ;  /* 0x0000000807077824 */ /* 0x000fe200078e00ff */
[----:B------:R-:W-:Y:S02]  /*0540*/  LOP3.LUT R6, R5, 0x8, R6, 0xe2, !PT ;  /* 0x0000000805067812 */ /* 0x000fe400078ee206 */
[----:B------:R-:W-:-:S03]  /*0550*/  IADD3 R5, R15, 0x4080, RZ ;  /* 0x000040800f057810 */ /* 0x000fc60007ffe0ff */
[C-C-:B------:R-:W-:Y:S02]  /*0560*/  IMAD R17, R6.reuse, 0x20, R7.reuse ;  /* 0x0000002006117824 */ /* 0x140fe400078e0207 */
[----:B------:R-:W-:Y:S01]  /*0570*/  IMAD R24, R6, 0x80, R7 ;  /* 0x0000008006187824 */ /* 0x000fe200078e0207 */
[----:B------:R-:W-:Y:S01]  /*0580*/  IADD3 R7, R15, 0x40a0, RZ ;  /* 0x000040a00f077810 */ /* 0x000fe20007ffe0ff */
[----:B------:R-:W-:Y:S02]  /*0590*/  IMAD.U32 R4, R17, 0x2, R4 ;  /* 0x0000000211047824 */ /* 0x000fe400078e0004 */
[C---:B------:R-:W-:Y:S02]  /*05a0*/  IMAD.U32 R9, R24.reuse, 0x2, R5 ;  /* 0x0000000218097824 */ /* 0x040fe400078e0005 */
[C---:B------:R-:W-:Y:S02]  /*05b0*/  IMAD.U32 R16, R24.reuse, 0x2, R7 ;  /* 0x0000000218107824 */ /* 0x040fe400078e0007 */
[----:B------:R-:W-:Y:S01]  /*05c0*/  LDSM.16.M88.4 R4, [R4] ;  /* 0x000000000404783b */ /* 0x000fe20000000200 */
[----:B------:R-:W-:-:S02]  /*05d0*/  IMAD.U32 R19, R24, 0x2, R19 ;  /* 0x0000000218137824 */ /* 0x000fc400078e0013 */
[C---:B------:R-:W-:Y:S01]  /*05e0*/  IMAD.U32 R26, R24.reuse, 0x2, R21 ;  /* 0x00000002181a7824 */ /* 0x040fe200078e0015 */
[----:B------:R-:W1:Y:S01]  /*05f0*/  LDSM.16.MT88.4 R8, [R9] ;  /* 0x000000000908783b */ /* 0x000e620000004200 */
[----:B------:R-:W-:-:S03]  /*0600*/  IMAD.U32 R28, R24, 0x2, R23 ;  /* 0x00000002181c7824 */ /* 0x000fc600078e0017 */
[----:B------:R2:W3:Y:S04]  /*0610*/  LDSM.16.MT88.4 R32, [R19] ;  /* 0x000000001320783b */ /* 0x0004e80000004200 */
[----:B------:R-:W4:Y:S01]  /*0620*/  LDSM.16.MT88.4 R92, [R16] ;  /* 0x00000000105c783b */ /* 0x000f220000004200 */
[----:B--2---:R-:W-:-:S03]  /*0630*/  IADD3 R19, R15, 0x5100, RZ ;  /* 0x000051000f137810 */ /* 0x004fc60007ffe0ff */
[----:B------:R-:W-:Y:S02]  /*0640*/  LDSM.16.MT88.4 R28, [R28] ;  /* 0x000000001c1c783b */ /* 0x000fe40000004200 */
[----:B------:R-:W-:-:S06]  /*0650*/  IMAD.U32 R20, R24, 0x2, R19 ;  /* 0x0000000218147824 */ /* 0x000fcc00078e0013 */
[----:B------:R-:W-:Y:S01]  /*0660*/  LDSM.16.MT88.4 R20, [R20] ;  /* 0x000000001414783b */ /* 0x000fe20000004200 */
[C---:B-1----:R-:W-:Y:S07]  /*0670*/  HMMA.16816.F16 R84, R4.reuse, R8, R84 ;  /* 0x000000080454723c */ /* 0x042fee0000000854 */
[----:B------:R-:W-:Y:S01]  /*0680*/  IADD3 R9, R15, 0x40e0, RZ ;  /* 0x000040e00f097810 */ /* 0x000fe20007ffe0ff */
[----:B------:R-:W-:Y:S01]  /*0690*/  HMMA.16816.F16 R90, R4, R10, R62 ;  /* 0x0000000a045a723c */ /* 0x000fe2000000083e */
[----:B------:R-:W-:Y:S01]  /*06a0*/  IMAD.U32 R8, R17, 0x2, R14 ;  /* 0x0000000211087824 */ /* 0x000fe200078e000e */
[----:B------:R-:W-:-:S02]  /*06b0*/  IADD3 R17, R15, 0x4140, RZ ;  /* 0x000041400f117810 */ /* 0x000fc40007ffe0ff */
[C---:B------:R-:W-:Y:S01]  /*06c0*/  IMAD.U32 R40, R24.reuse, 0x2, R9 ;  /* 0x0000000218287824 */ /* 0x040fe200078e0009 */
[C---:B------:R-:W-:Y:S02]  /*06d0*/  IADD3 R9, R15.reuse, 0x4160, RZ ;  /* 0x000041600f097810 */ /* 0x040fe40007ffe0ff */
[C---:B------:R-:W-:Y:S01]  /*06e0*/  IADD3 R11, R15.reuse, 0x4100, RZ ;  /* 0x000041000f0b7810 */ /* 0x040fe20007ffe0ff */
[C---:B---3--:R-:W-:Y:S01]  /*06f0*/  HMMA.16816.F16 R96, R4.reuse, R32, R12 ;  /* 0x000000200460723c */ /* 0x048fe2000000080c */
[C---:B------:R-:W-:Y:S01]  /*0700*/  IMAD.U32 R52, R24.reuse, 0x2, R17 ;  /* 0x0000000218347824 */ /* 0x040fe200078e0011 */
[----:B------:R-:W1:Y:S01]  /*0710*/  LDSM.16.MT88.4 R40, [R40] ;  /* 0x000000002828783b */ /* 0x000e620000004200 */
[C---:B------:R-:W-:Y:S01]  /*0720*/  IMAD.U32 R56, R24.reuse, 0x2, R9 ;  /* 0x0000000218387824 */ /* 0x040fe200078e0009 */
[C---:B------:R-:W-:Y:S01]  /*0730*/  IADD3 R9, R15.reuse, 0x50a0, RZ ;  /* 0x000050a00f097810 */ /* 0x040fe20007ffe0ff */
[C---:B------:R-:W-:Y:S01]  /*0740*/  IMAD.U32 R44, R24.reuse, 0x2, R11 ;  /* 0x00000002182c7824 */ /* 0x040fe200078e000b */
[C---:B------:R-:W-:Y:S01]  /*0750*/  IADD3 R11, R15.reuse, 0x5080, RZ ;  /* 0x000050800f0b7810 */ /* 0x040fe20007ffe0ff */
[----:B------:R-:W-:Y:S01]  /*0760*/  LDSM.16.MT88.4 R52, [R52] ;  /* 0x000000003434783b */ /* 0x000fe20000004200 */
[C---:B------:R-:W-:Y:S01]  /*0770*/  IADD3 R13, R15.reuse, 0x4120, RZ ;  /* 0x000041200f0d7810 */ /* 0x040fe20007ffe0ff */
[----:B----4-:R-:W-:Y:S01]  /*0780*/  HMMA.16816.F16 R92, R4, R92, R36 ;  /* 0x0000005c045c723c */ /* 0x010fe20000000824 */
[----:B------:R-:W-:Y:S01]  /*0790*/  IADD3 R17, R15, 0x50e0, RZ ;  /* 0x000050e00f117810 */ /* 0x000fe20007ffe0ff */
[----:B------:R-:W2:Y:S01]  /*07a0*/  LDSM.16.MT88.4 R44, [R44] ;  /* 0x000000002c2c783b */ /* 0x000ea20000004200 */
[----:B------:R-:W-:-:S02]  /*07b0*/  IMAD.U32 R60, R24, 0x2, R11 ;  /* 0x00000002183c7824 */ /* 0x000fc400078e000b */
[C---:B------:R-:W-:Y:S01]  /*07c0*/  IMAD.U32 R48, R24.reuse, 0x2, R13 ;  /* 0x0000000218307824 */ /* 0x040fe200078e000d */
[----:B------:R-:W-:Y:S01]  /*07d0*/  LDSM.16.MT88.4 R56, [R56] ;  /* 0x000000003838783b */ /* 0x000fe20000004200 */
[----:B------:R-:W-:Y:S01]  /*07e0*/  IADD3 R13, R15, 0x50c0, RZ ;  /* 0x000050c00f0d7810 */ /* 0x000fe20007ffe0ff */
[C---:B------:R-:W-:Y:S01]  /*07f0*/  IMAD.U32 R36, R24.reuse, 0x2, R9 ;  /* 0x0000000218247824 */ /* 0x040fe200078e0009 */
[C---:B------:R-:W-:Y:S01]  /*0800*/  HMMA.16816.F16 R94, R4.reuse, R94, R38 ;  /* 0x0000005e045e723c */ /* 0x040fe20000000826 */
[C---:B------:R-:W-:Y:S01]  /*0810*/  IMAD.U32 R17, R24.reuse, 0x2, R17 ;  /* 0x0000000218117824 */ /* 0x040fe200078e0011 */
[----:B------:R-:W3:Y:S01]  /*0820*/  LDSM.16.MT88.4 R48, [R48] ;  /* 0x000000003030783b */ /* 0x000ee20000004200 */
[C---:B------:R-:W-:Y:S02]  /*0830*/  IMAD.U32 R13, R24.reuse, 0x2, R13 ;  /* 0x00000002180d7824 */ /* 0x040fe400078e000d */
[----:B------:R-:W-:Y:S01]  /*0840*/  IMAD.U32 R32, R24, 0x2, R25 ;  /* 0x0000000218207824 */ /* 0x000fe200078e0019 */
[----:B------:R-:W-:Y:S02]  /*0850*/  LDSM.16.M88.4 R8, [R8] ;  /* 0x000000000808783b */ /* 0x000fe40000000200 */
[C---:B------:R-:W-:Y:S02]  /*0860*/  HMMA.16816.F16 R82, R4.reuse, R34, R82 ;  /* 0x000000220452723c */ /* 0x040fe40000000852 */
[----:B------:R-:W4:Y:S04]  /*0870*/  LDSM.16.MT88.4 R60, [R60] ;  /* 0x000000003c3c783b */ /* 0x000f280000004200 */
[----:B------:R-:W5:Y:S04]  /*0880*/  LDSM.16.MT88.4 R36, [R36] ;  /* 0x000000002424783b */ /* 0x000f680000004200 */
[----:B------:R-:W4:Y:S04]  /*0890*/  LDSM.16.MT88.4 R12, [R13] ;  /* 0x000000000d0c783b */ /* 0x000f280000004200 */
[----:B------:R-:W4:Y:S01]  /*08a0*/  LDSM.16.MT88.4 R16, [R17] ;  /* 0x000000001110783b */ /* 0x000f220000004200 */
[C---:B-1----:R-:W-:Y:S03]  /*08b0*/  HMMA.16816.F16 R40, R4.reuse, R40, R78 ;  /* 0x000000280428723c */ /* 0x042fe6000000084e */
[----:B------:R-:W1:Y:S04]  /*08c0*/  LDSM.16.MT88.4 R24, [R26] ;  /* 0x000000001a18783b */ /* 0x000e680000004200 */
[----:B------:R-:W1:Y:S01]  /*08d0*/  LDSM.16.MT88.4 R32, [R32] ;  /* 0x000000002020783b */ /* 0x000e620000004200 */
[C---:B------:R-:W-:Y:S08]  /*08e0*/  HMMA.16816.F16 R42, R4.reuse, R42, R80 ;  /* 0x0000002a042a723c */ /* 0x040ff00000000850 */
[C---:B--2---:R-:W-:Y:S08]  /*08f0*/  HMMA.16816.F16 R44, R4.reuse, R44, R76 ;  /* 0x0000002c042c723c */ /* 0x044ff0000000084c */
[C---:B------:R-:W-:Y:S08]  /*0900*/  HMMA.16816.F16 R46, R4.reuse, R46, R74 ;  /* 0x0000002e042e723c */ /* 0x040ff0000000084a */
[C---:B---3--:R-:W-:Y:S08]  /*0910*/  HMMA.16816.F16 R48, R4.reuse, R48, R72 ;  /* 0x000000300430723c */ /* 0x048ff00000000848 */
[C---:B------:R-:W-:Y:S08]  /*0920*/  HMMA.16816.F16 R50, R4.reuse, R50, R70 ;  /* 0x000000320432723c */ /* 0x040ff00000000846 */
[C---:B------:R-:W-:Y:S08]  /*0930*/  HMMA.16816.F16 R52, R4.reuse, R52, R68 ;  /* 0x000000340434723c */ /* 0x040ff00000000844 */
[C---:B------:R-:W-:Y:S08]  /*0940*/  HMMA.16816.F16 R54, R4.reuse, R54, R66 ;  /* 0x000000360436723c */ /* 0x040ff00000000842 */
[C---:B------:R-:W-:Y:S08]  /*0950*/  HMMA.16816.F16 R56, R4.reuse, R56, R64 ;  /* 0x000000380438723c */ /* 0x040ff00000000840 */
[----:B------:R-:W-:Y:S08]  /*0960*/  HMMA.16816.F16 R2, R4, R58, R2 ;  /* 0x0000003a0402723c */ /* 0x000ff00000000802 */
[C---:B----4-:R-:W-:Y:S08]  /*0970*/  HMMA.16816.F16 R84, R8.reuse, R60, R84 ;  /* 0x0000003c0854723c */ /* 0x050ff00000000854 */
[C---:B------:R-:W-:Y:S08]  /*0980*/  HMMA.16816.F16 R62, R8.reuse, R62, R90 ;  /* 0x0000003e083e723c */ /* 0x040ff0000000085a */
[C---:B-----5:R-:W-:Y:S08]  /*0990*/  HMMA.16816.F16 R36, R8.reuse, R36, R92 ;  /* 0x000000240824723c */ /* 0x060ff0000000085c */
[C---:B------:R-:W-:Y:S08]  /*09a0*/  HMMA.16816.F16 R38, R8.reuse, R38, R94 ;  /* 0x000000260826723c */ /* 0x040ff0000000085e */
[C---:B------:R-:W-:Y:S08]  /*09b0*/  HMMA.16816.F16 R12, R8.reuse, R12, R96 ;  /* 0x0000000c080c723c */ /* 0x040ff00000000860 */
[C---:B------:R-:W-:Y:S08]  /*09c0*/  HMMA.16816.F16 R82, R8.reuse, R14, R82 ;  /* 0x0000000e0852723c */ /* 0x040ff00000000852 */
[C---:B------:R-:W-:Y:S08]  /*09d0*/  HMMA.16816.F16 R78, R8.reuse, R16, R40 ;  /* 0x00000010084e723c */ /* 0x040ff00000000828 */
[C---:B------:R-:W-:Y:S08]  /*09e0*/  HMMA.16816.F16 R80, R8.reuse, R18, R42 ;  /* 0x000000120850723c */ /* 0x040ff0000000082a */
[C---:B------:R-:W-:Y:S08]  /*09f0*/  HMMA.16816.F16 R76, R8.reuse, R20, R44 ;  /* 0x00000014084c723c */ /* 0x040ff0000000082c */
[C---:B------:R-:W-:Y:S08]  /*0a00*/  HMMA.16816.F16 R74, R8.reuse, R22, R46 ;  /* 0x00000016084a723c */ /* 0x040ff0000000082e */
[C---:B-1----:R-:W-:Y:S08]  /*0a10*/  HMMA.16816.F16 R72, R8.reuse, R24, R48 ;  /* 0x000000180848723c */ /* 0x042ff00000000830 */
[C---:B------:R-:W-:Y:S08]  /*0a20*/  HMMA.16816.F16 R70, R8.reuse, R26, R50 ;  /* 0x0000001a0846723c */ /* 0x040ff00000000832 */
[C---:B------:R-:W-:Y:S08]  /*0a30*/  HMMA.16816.F16 R68, R8.reuse, R28, R52 ;  /* 0x0000001c0844723c */ /* 0x040ff00000000834 */
[C---:B------:R-:W-:Y:S08]  /*0a40*/  HMMA.16816.F16 R66, R8.reuse, R30, R54 ;  /* 0x0000001e0842723c */ /* 0x040ff00000000836 */
[C---:B------:R-:W-:Y:S08]  /*0a50*/  HMMA.16816.F16 R64, R8.reuse, R32, R56 ;  /* 0x000000200840723c */ /* 0x040ff00000000838 */
[----:B------:R-:W-:Y:S01]  /*0a60*/  HMMA.16816.F16 R2, R8, R34, R2 ;  /* 0x000000220802723c */ /* 0x000fe20000000802 */
[----:B------:R-:W-:Y:S01]  /*0a70*/  @!PT LDS RZ, [RZ] ;  /* 0x00000000fffff984 */ /* 0x000fe20000000800 */
[----:B------:R-:W-:Y:S01]  /*0a80*/  @!PT LDS RZ, [RZ] ;  /* 0x00000000fffff984 */ /* 0x000fe20000000800 */
[----:B------:R-:W-:Y:S01]  /*0a90*/  @!PT LDS RZ, [RZ] ;  /* 0x00000000fffff984 */ /* 0x000fe20000000800 */
[----:B------:R-:W-:Y:S01]  /*0aa0*/  @!PT LDS RZ, [RZ] ;  /* 0x00000000fffff984 */ /* 0x000fe20000000800 */
[----:B------:R-:W-:Y:S07]  /*0ab0*/  MEMBAR.ALL.CTA ;  /* 0x0000000000007992 */ /* 0x000fee0000008000 */
[----:B------:R-:W-:Y:S01]  /*0ac0*/  IADD3 R0, R0, 0x1, RZ ;  /* 0x0000000100007810 */ /* 0x000fe20007ffe0ff */
[----:B------:R1:W-:Y:S03]  /*0ad0*/  ATOMS.ARRIVE.64 RZ, [R88+URZ+0x10] ;  /* 0x0000100058ff7f8c */ /* 0x0003e6000c80043f */
[----:B------:R-:W-:-:S13]  /*0ae0*/  ISETP.GE.AND P0, PT, R0, R87, PT ;  /* 0x000000570000720c */ /* 0x000fda0003f06270 */
[----:B-1----:R-:W-:Y:S05]  /*0af0*/  @!P0 BRA `(.L_x_4) ;  /* 0xfffff8b000008947 */ /* 0x002fea000383ffff */
[----:B------:R-:W-:Y:S05]  /*0b00*/  BSYNC B0 ;  /* 0x0000000000007941 */ /* 0x000fea0003800000 */
.L_x_1:
[----:B------:R-:W1:Y:S04]  /*0b10*/  S2R R7, SR_CTAID.Y ;  /* 0x0000000000077919 */ /* 0x000e680000002600 */
[----:B------:R-:W2:Y:S01]  /*0b20*/  S2R R5, SR_CTAID.X ;  /* 0x0000000000057919 */ /* 0x000ea20000002500 */
[----:B-1----:R-:W-:-:S04]  /*0b30*/  IMAD R4, R7, 0x8, R86 ;  /* 0x0000000807047824 */ /* 0x002fc800078e0256 */
[----:B------:R-:W-:Y:S02]  /*0b40*/  IMAD.SHL.U32 R4, R4, 0x10, RZ ;  /* 0x0000001004047824 */ /* 0x000fe400078e00ff */
[----:B--2---:R-:W-:-:S03]  /*0b50*/  IMAD.SHL.U32 R5, R5, 0x80, RZ ;  /* 0x0000008005057824 */ /* 0x004fc600078e00ff */
[C---:B------:R-:W-:Y:S01]  /*0b60*/  ISETP.GE.AND P0, PT, R4.reuse, c[0x0][0x178], PT ;  /* 0x00005e0004007a0c */ /* 0x040fe20003f06270 */
[----:B------:R-:W-:Y:S01]  /*0b70*/  IMAD R4, R4, c[0x0][0x17c], RZ ;  /* 0x00005f0004047a24 */ /* 0x000fe200078e02ff */
[C---:B------:R-:W-:Y:S02]  /*0b80*/  IADD3 R15, R5.reuse, 0x10, RZ ;  /* 0x00000010050f7810 */ /* 0x040fe40007ffe0ff */
[C---:B------:R-:W-:Y:S02]  /*0b90*/  ISETP.GE.OR P1, PT, R5.reuse, c[0x0][0x17c], P0 ;  /* 0x00005f0005007a0c */ /* 0x040fe40000726670 */
[----:B------:R-:W-:Y:S02]  /*0ba0*/  IADD3 R17, R5, 0x20, RZ ;  /* 0x0000002005117810 */ /* 0x000fe40007ffe0ff */
[----:B------:R-:W-:-:S09]  /*0bb0*/  SHF.R.S32.HI R0, RZ, 0x1f, R4 ;  /* 0x0000001fff007819 */ /* 0x000fd20000011404 */
[----:B------:R-:W-:Y:S05]  /*0bc0*/  @P1 BRA `(.L_x_5) ;  /* 0x0000013000001947 */ /* 0x000fea0003800000 */
[----:B------:R-:W1:Y:S01]  /*0bd0*/  S2R R6, SR_LANEID ;  /* 0x0000000000067919 */ /* 0x000e620000000000 */
[----:B------:R-:W-:Y:S01]  /*0be0*/  IMAD.MOV.U32 R11, RZ, RZ, c[0x0][0x17c] ;  /* 0x00005f00ff0b7624 */ /* 0x000fe200078e00ff */
[C---:B------:R-:W-:Y:S01]  /*0bf0*/  IADD3 R8, P1, R5.reuse, R4, RZ ;  /* 0x0000000405087210 */ /* 0x040fe20007f3e0ff */
[----:B------:R-:W-:Y:S01]  /*0c00*/  IMAD.MOV.U32 R7, RZ, RZ, RZ ;  /* 0x000000ffff077224 */ /* 0x000fe200078e00ff */
[----:B------:R-:W-:Y:S02]  /*0c10*/  WARPSYNC 0xffffffff ;  /* 0xffffffff00007948 */ /* 0x000fe40003800000 */
[----:B------:R-:W-:Y:S02]  /*0c20*/  SHF.R.U32.HI R11, RZ, 0x1, R11 ;  /* 0x00000001ff0b7819 */ /* 0x000fe4000001160b */
[----:B------:R-:W-:Y:S02]  /*0c30*/  LEA.HI.X.SX32 R21, R5, R0, 0x1, P1 ;  /* 0x0000000005157211 */ /* 0x000fe400008f0eff */
[----:B------:R-:W-:-:S02]  /*0c40*/  LEA R19, P1, R8, c[0x0][0x170], 0x1 ;  /* 0x00005c0008137a11 */ /* 0x000fc400078208ff */
[----:B-1----:R-:W-:Y:S02]  /*0c50*/  SHF.R.U32.HI R9, RZ, 0x2, R6 ;  /* 0x00000002ff097819 */ /* 0x002fe40000011606 */
[----:B------:R-:W-:-:S05]  /*0c60*/  LOP3.LUT R6, R6, 0x3, RZ, 0xc0, !PT ;  /* 0x0000000306067812 */ /* 0x000fca00078ec0ff */
[----:B------:R-:W-:Y:S01]  /*0c70*/  IMAD.WIDE.U32 R6, R9, R11, R6 ;  /* 0x0000000b09067225 */ /* 0x000fe200078e0006 */
[----:B------:R-:W-:-:S04]  /*0c80*/  LEA.HI.X R9, R8, c[0x0][0x174], R21, 0x1, P1 ;  /* 0x00005d0008097a11 */ /* 0x000fc800008f0c15 */
[----:B------:R-:W-:-:S04]  /*0c90*/  LEA R8, P1, R6, R19, 0x2 ;  /* 0x0000001306087211 */ /* 0x000fc800078210ff */
[----:B------:R-:W-:-:S05]  /*0ca0*/  LEA.HI.X R9, R6, R9, R7, 0x2, P1 ;  /* 0x0000000906097211 */ /* 0x000fca00008f1407 */
[----:B------:R-:W-:Y:S01]  /*0cb0*/  IMAD.WIDE.U32 R6, R11, 0x20, R8 ;  /* 0x000000200b067825 */ /* 0x000fe200078e0008 */
[----:B------:R1:W-:Y:S04]  /*0cc0*/  STG.E [R8.64], R84 ;  /* 0x0000005408007986 */ /* 0x0003e8000c101904 */
[----:B------:R1:W-:Y:S04]  /*0cd0*/  STG.E [R6.64], R85 ;  /* 0x0000005506007986 */ /* 0x0003e8000c101904 */
[----:B------:R1:W-:Y:S04]  /*0ce0*/  STG.E [R8.64+0x10], R62 ;  /* 0x0000103e08007986 */ /* 0x0003e8000c101904 */
[----:B------:R1:W-:Y:S02]  /*0cf0*/  STG.E [R6.64+0x10], R63 ;  /* 0x0000103f06007986 */ /* 0x0003e4000c101904 */
.L_x_5:
[----:B------:R-:W-:Y:S02]  /*0d00*/  ISETP.GE.OR P6, PT, R15, c[0x0][0x17c], P0 ;  /* 0x00005f000f007a0c */ /* 0x000fe400007c6670 */
[----:B------:R-:W-:-:S02]  /*0d10*/  IADD3 R11, R5, 0x30, RZ ;  /* 0x00000030050b7810 */ /* 0x000fc40007ffe0ff */
[C---:B------:R-:W-:Y:S02]  /*0d20*/  IADD3 R19, R5.reuse, 0x40, RZ ;  /* 0x0000004005137810 */ /* 0x040fe40007ffe0ff */
[C---:B------:R-:W-:Y:S02]  /*0d30*/  IADD3 R21, R5.reuse, 0x50, RZ ;  /* 0x0000005005157810 */ /* 0x040fe40007ffe0ff */
[C---:B------:R-:W-:Y:S02]  /*0d40*/  IADD3 R23, R5.reuse, 0x60, RZ ;  /* 0x0000006005177810 */ /* 0x040fe40007ffe0ff */
[----:B------:R-:W-:Y:S02]  /*0d50*/  IADD3 R5, R5, 0x70, RZ ;  /* 0x0000007005057810 */ /* 0x000fe40007ffe0ff */
[----:B------:R-:W-:Y:S02]  /*0d60*/  ISETP.GE.OR P5, PT, R17, c[0x0][0x17c], P0 ;  /* 0x00005f0011007a0c */ /* 0x000fe400007a6670 */
[----:B------:R-:W-:-:S02]  /*0d70*/  ISETP.GE.OR P4, PT, R11, c[0x0][0x17c], P0 ;  /* 0x00005f000b007a0c */ /* 0x000fc40000786670 */
[----:B------:R-:W-:Y:S02]  /*0d80*/  ISETP.GE.OR P3, PT, R19, c[0x0][0x17c], P0 ;  /* 0x00005f0013007a0c */ /* 0x000fe40000766670 */
[----:B------:R-:W-:Y:S02]  /*0d90*/  ISETP.GE.OR P2, PT, R21, c[0x0][0x17c], P0 ;  /* 0x00005f0015007a0c */ /* 0x000fe40000746670 */
[----:B------:R-:W-:Y:S02]  /*0da0*/  ISETP.GE.OR P1, PT, R23, c[0x0][0x17c], P0 ;  /* 0x00005f0017007a0c */ /* 0x000fe40000726670 */
[----:B------:R-:W-:Y:S01]  /*0db0*/  ISETP.GE.OR P0, PT, R5, c[0x0][0x17c], P0 ;  /* 0x00005f0005007a0c */ /* 0x000fe20000706670 */
[----:B------:R-:W-:Y:S07]  /*0dc0*/  @P6 BRA `(.L_x_6) ;  /* 0x0000013000006947 */ /* 0x000fee0003800000 */
[----:B-1----:R-:W1:Y:S01]  /*0dd0*/  S2R R6, SR_LANEID ;  /* 0x0000000000067919 */ /* 0x002e620000000000 */
[----:B------:R-:W-:Y:S01]  /*0de0*/  IMAD.MOV.U32 R7, RZ, RZ, c[0x0][0x17c] ;  /* 0x00005f00ff077624 */ /* 0x000fe200078e00ff */
[----:B------:R-:W-:Y:S01]  /*0df0*/  IADD3 R10, P6, R4, R15, RZ ;  /* 0x0000000f040a7210 */ /* 0x000fe20007fde0ff */
[----:B------:R-:W-:Y:S03]  /*0e00*/  WARPSYNC 0xffffffff ;  /* 0xffffffff00007948 */ /* 0x000fe60003800000 */
[----:B------:R-:W-:Y:S01]  /*0e10*/  SHF.R.U32.HI R27, RZ, 0x1, R7 ;  /* 0x00000001ff1b7819 */ /* 0x000fe20000011607 */
[----:B------:R-:W-:Y:S01]  /*0e20*/  IMAD.MOV.U32 R7, RZ, RZ, RZ ;  /* 0x000000ffff077224 */ /* 0x000fe200078e00ff */
[----:B------:R-:W-:-:S02]  /*0e30*/  LEA.HI.X.SX32 R25, R15, R0, 0x1, P6 ;  /* 0x000000000f197211 */ /* 0x000fc400030f0eff */
[----:B------:R-:W-:Y:S02]  /*0e40*/  LEA R15, P6, R10, c[0x0][0x170], 0x1 ;  /* 0x00005c000a0f7a11 */ /* 0x000fe400078c08ff */
        /* <DEDUP_REMOVED lines=11> */
.L_x_6:
[----:B------:R-:W-:Y:S05]  /*0f00*/  @P5 BRA `(.L_x_7) ;  /* 0x0000013000005947 */ /* 0x000fea0003800000 */
        /* <DEDUP_REMOVED lines=19> */
.L_x_7:
        /* <DEDUP_REMOVED lines=20> */
.L_x_8:
        /* <DEDUP_REMOVED lines=20> */
.L_x_9:
        /* <DEDUP_REMOVED lines=20> */
.L_x_10:
        /* <DEDUP_REMOVED lines=20> */
.L_x_11:
[----:B------:R-:W-:Y:S05]  /*1540*/  @P0 EXIT ;  /* 0x000000000000094d */ /* 0x000fea0003800000 */
[----:B-1----:R-:W1:Y:S01]  /*1550*/  S2R R6, SR_LANEID ;  /* 0x0000000000067919 */ /* 0x002e620000000000 */
[----:B------:R-:W-:Y:S01]  /*1560*/  IMAD.MOV.U32 R9, RZ, RZ, c[0x0][0x17c] ;  /* 0x00005f00ff097624 */ /* 0x000fe200078e00ff */
[----:B------:R-:W-:Y:S01]  /*1570*/  IADD3 R8, P0, R4, R5, RZ ;  /* 0x0000000504087210 */ /* 0x000fe20007f1e0ff */
[----:B------:R-:W-:Y:S03]  /*1580*/  WARPSYNC 0xffffffff ;  /* 0xffffffff00007948 */ /* 0x000fe60003800000 */
[----:B------:R-:W-:-:S02]  /*1590*/  SHF.R.U32.HI R13, RZ, 0x1, R9 ;  /* 0x00000001ff0d7819 */ /* 0x000fc40000011609 */
[----:B------:R-:W-:Y:S01]  /*15a0*/  LEA.HI.X.SX32 R11, R5, R0, 0x1, P0 ;  /* 0x00000000050b7211 */ /* 0x000fe200000f0eff */
[----:B------:R-:W-:Y:S01]  /*15b0*/  IMAD.MOV.U32 R5, RZ, RZ, RZ ;  /* 0x000000ffff057224 */ /* 0x000fe200078e00ff */
        /* <DEDUP_REMOVED lines=8> */
[----:B------:R-:W-:Y:S04]  /*1640*/  STG.E [R4.64], R64 ;  /* 0x0000004004007986 */ /* 0x000fe8000c101904 */
[----:B------:R-:W-:Y:S04]  /*1650*/  STG.E [R6.64], R65 ;  /* 0x0000004106007986 */ /* 0x000fe8000c101904 */
[----:B------:R-:W-:Y:S04]  /*1660*/  STG.E [R4.64+0x10], R2 ;  /* 0x0000100204007986 */ /* 0x000fe8000c101904 */
[----:B------:R-:W-:Y:S01]  /*1670*/  STG.E [R6.64+0x10], R3 ;  /* 0x0000100306007986 */ /* 0x000fe2000c101904 */
[----:B------:R-:W-:Y:S05]  /*1680*/  EXIT ;  /* 0x000000000000794d */ /* 0x000fea0003800000 */
.L_x_0:
[----:B-1----:R-:W-:-:S05]  /*1690*/  IMAD.MOV.U32 R4, RZ, RZ, c[0x0][0x180] ;  /* 0x00006000ff047624 */ /* 0x002fca00078e00ff */
[----:B------:R-:W-:-:S13]  /*16a0*/  ISETP.GE.AND P0, PT, R4, 0x1, PT ;  /* 0x000000010400780c */ /* 0x000fda0003f06270 */
[----:B------:R-:W-:Y:S05]  /*16b0*/  @!P0 EXIT ;  /* 0x000000000000894d */ /* 0x000fea0003800000 */
[----:B------:R-:W-:Y:S01]  /*16c0*/  IMAD.SHL.U32 R0, R5, 0x8, RZ ;  /* 0x0000000805007824 */ /* 0x000fe200078e00ff */
[----:B------:R-:W-:Y:S02]  /*16d0*/  IADD3 R6, R4, 0x1f, RZ ;  /* 0x0000001f04067810 */ /* 0x000fe40007ffe0ff */
[----:B------:R-:W-:Y:S02]  /*16e0*/  SHF.R.S32.HI R10, RZ, 0x1f, R5 ;  /* 0x0000001fff0a7819 */ /* 0x000fe40000011405 */
[----:B------:R-:W-:Y:S02]  /*16f0*/  IADD3 R3, R0, 0x200, RZ ;  /* 0x0000020000037810 */ /* 0x000fe40007ffe0ff */
[----:B------:R-:W-:Y:S02]  /*1700*/  SHF.R.S32.HI R7, RZ, 0x1f, R6 ;  /* 0x0000001fff077819 */ /* 0x000fe40000011406 */
[----:B------:R-:W-:Y:S02]  /*1710*/  SHF.R.S32.HI R2, RZ, 0x1f, R3 ;  /* 0x0000001fff027819 */ /* 0x000fe40000011403 */
[----:B------:R-:W-:-:S02]  /*1720*/  LEA.HI R12, R7, R6, RZ, 0x5 ;  /* 0x00000006070c7211 */ /* 0x000fc400078f28ff */
[CC--:B------:R-:W-:Y:S01]  /*1730*/  LEA.HI R20, R2.reuse, R3.reuse, RZ, 0x5 ;  /* 0x0000000302147211 */ /* 0x0c0fe200078f28ff */
[----:B------:R-:W1:Y:S01]  /*1740*/  S2R R6, SR_CTAID.X ;  /* 0x0000000000067919 */ /* 0x000e620000002500 */
[----:B------:R-:W-:Y:S02]  /*1750*/  LEA.HI R22, R2, R3, RZ, 0x7 ;  /* 0x0000000302167211 */ /* 0x000fe400078f38ff */
[----:B------:R-:W-:Y:S02]  /*1760*/  LOP3.LUT R2, R20, 0xffffffe0, RZ, 0xc0, !PT ;  /* 0xffffffe014027812 */ /* 0x000fe400078ec0ff */
[----:B------:R-:W-:Y:S02]  /*1770*/  LOP3.LUT R4, R22, 0xffffff80, RZ, 0xc0, !PT ;  /* 0xffffff8016047812 */ /* 0x000fe400078ec0ff */
[----:B------:R-:W-:Y:S01]  /*1780*/  SHF.R.S32.HI R13, RZ, 0x1f, R0 ;  /* 0x0000001fff0d7819 */ /* 0x000fe20000011400 */
[C---:B------:R-:W-:Y:S01]  /*1790*/  IMAD.IADD R2, R3.reuse, 0x1, -R2 ;  /* 0x0000000103027824 */ /* 0x040fe200078e0a02 */
[----:B------:R-:W-:Y:S01]  /*17a0*/  IADD3 R7, R0, 0x100, RZ ;  /* 0x0000010000077810 */ /* 0x000fe20007ffe0ff */
[----:B------:R-:W-:Y:S01]  /*17b0*/  IMAD.IADD R3, R3, 0x1, -R4 ;  /* 0x0000000103037824 */ /* 0x000fe200078e0a04 */
[----:B------:R-:W-:Y:S01]  /*17c0*/  LEA.HI R14, R13, R0, RZ, 0x5 ;  /* 0x000000000d0e7211 */ /* 0x000fe200078f28ff */
[----:B------:R-:W2:Y:S01]  /*17d0*/  S2R R4, SR_CTAID.Y ;  /* 0x0000000000047919 */ /* 0x000ea20000002600 */
[----:B------:R-:W-:-:S02]  /*17e0*/  SHF.R.S32.HI R16, RZ, 0x1f, R7 ;  /* 0x0000001fff107819 */ /* 0x000fc40000011407 */
[----:B------:R-:W-:Y:S02]  /*17f0*/  LEA.HI R13, R13, R0, RZ, 0x7 ;  /* 0x000000000d0d7211 */ /* 0x000fe400078f38ff */
[----:B------:R-:W-:Y:S02]  /*1800*/  IMNMX R11, R0, 0xf00, !PT ;  /* 0x00000f00000b7817 */ /* 0x000fe40007800200 */
[----:B------:R-:W-:Y:S02]  /*1810*/  LOP3.LUT R15, R14, 0xffffffe0, RZ, 0xc0, !PT ;  /* 0xffffffe00e0f7812 */ /* 0x000fe400078ec0ff */
[CC--:B------:R-:W-:Y:S02]  /*1820*/  LEA.HI R21, R16.reuse, R7.reuse, RZ, 0x7 ;  /* 0x0000000710157211 */ /* 0x0c0fe400078f38ff */
[----:B------:R-:W-:Y:S02]  /*1830*/  LOP3.LUT R17, R13, 0xffffff80, RZ, 0xc0, !PT ;  /* 0xffffff800d117812 */ /* 0x000fe400078ec0ff */
[----:B------:R-:W-:Y:S01]  /*1840*/  LEA.HI R18, R16, R7, RZ, 0x5 ;  /* 0x0000000710127211 */ /* 0x000fe200078f28ff */
[C---:B------:R-:W-:Y:S01]  /*1850*/  IMAD.IADD R16, R0.reuse, 0x1, -R15 ;  /* 0x0000000100107824 */ /* 0x040fe200078e0a0f */
[C---:B------:R-:W-:Y:S01]  /*1860*/  IADD3 R11, -R0.reuse, 0xff, R11 ;  /* 0x000000ff000b7810 */ /* 0x040fe20007ffe10b */
[----:B------:R-:W-:Y:S01]  /*1870*/  IMAD.IADD R15, R0, 0x1, -R17 ;  /* 0x00000001000f7824 */ /* 0x000fe200078e0a11 */
[----:B------:R-:W-:-:S02]  /*1880*/  SHF.R.S32.HI R14, RZ, 0x7, R22 ;  /* 0x00000007ff0e7819 */ /* 0x000fc40000011416 */
[----:B------:R-:W-:Y:S02]  /*1890*/  SHF.R.S32.HI R13, RZ, 0x5, R20 ;  /* 0x00000005ff0d7819 */ /* 0x000fe40000011414 */
[----:B------:R-:W-:Y:S02]  /*18a0*/  LOP3.LUT R22, R21, 0xffffff80, RZ, 0xc0, !PT ;  /* 0xffffff8015167812 */ /* 0x000fe400078ec0ff */
[-C--:B------:R-:W-:Y:S02]  /*18b0*/  LEA.HI R9, R10, R5.reuse, RZ, 0x2 ;  /* 0x000000050a097211 */ /* 0x080fe400078f10ff */
[----:B------:R-:W-:Y:S02]  /*18c0*/  LOP3.LUT R20, R18, 0xffffffe0, RZ, 0xc0, !PT ;  /* 0xffffffe012147812 */ /* 0x000fe400078ec0ff */
[----:B------:R-:W-:Y:S01]  /*18d0*/  LEA.HI R10, R10, R5, RZ, 0x4 ;  /* 0x000000050a0a7211 */ /* 0x000fe200078f20ff */
[----:B------:R-:W-:Y:S01]  /*18e0*/  IMAD.MOV.U32 R5, RZ, RZ, RZ ;  /* 0x000000ffff057224 */ /* 0x000fe200078e00ff */
[----:B------:R-:W-:Y:S01]  /*18f0*/  LEA.HI R19, R11, 0x1, RZ, 0x18 ;  /* 0x000000010b137811 */ /* 0x000fe200078fc0ff */
[----:B------:R-:W-:Y:S01]  /*1900*/  IMAD.IADD R20, R7, 0x1, -R20 ;  /* 0x0000000107147824 */ /* 0x000fe200078e0a14 */
[----:B------:R-:W-:-:S02]  /*1910*/  SHF.R.S32.HI R17, RZ, 0x5, R18 ;  /* 0x00000005ff117819 */ /* 0x000fc40000011412 */
[----:B------:R-:W-:Y:S01]  /*1920*/  SHF.R.S32.HI R18, RZ, 0x7, R21 ;  /* 0x00000007ff127819 */ /* 0x000fe20000011415 */
[----:B------:R-:W-:Y:S01]  /*1930*/  IMAD.IADD R21, R7, 0x1, -R22 ;  /* 0x0000000107157824 */ /* 0x000fe200078e0a16 */
[----:B------:R-:W-:Y:S01]  /*1940*/  IADD3 R8, R0, 0x300, RZ ;  /* 0x0000030000087810 */ /* 0x000fe20007ffe0ff */
[----:B-1----:R-:W-:Y:S01]  /*1950*/  IMAD R22, R6, 0x80, R3 ;  /* 0x0000008006167824 */ /* 0x002fe200078e0203 */
[----:B------:R-:W-:Y:S02]  /*1960*/  SHF.R.S32.HI R9, RZ, 0x2, R9 ;  /* 0x00000002ff097819 */ /* 0x000fe40000011409 */
[----:B------:R-:W-:Y:S02]  /*1970*/  SHF.R.S32.HI R10, RZ, 0x4, R10 ;  /* 0x00000004ff0a7819 */ /* 0x000fe4000001140a */
[----:B------:R-:W-:Y:S02]  /*1980*/  SHF.R.S32.HI R12, RZ, 0x5, R12 ;  /* 0x00000005ff0c7819 */ /* 0x000fe4000001140c */
[----:B--2---:R-:W-:-:S02]  /*1990*/  LOP3.LUT R19, R19, 0x3, RZ, 0xc0, !PT ;  /* 0x0000000313137812 */ /* 0x004fc400078ec0ff */
.L_x_37:
[----:B------:R-:W-:Y:S01]  /*19a0*/  ISETP.GE.U32.AND P0, PT, R5, 0x2, PT ;  /* 0x000000020500780c */ /* 0x000fe20003f06070 */
[----:B------:R-:W-:-:S12]  /*19b0*/  YIELD ;  /* 0x0000000000007946 */ /* 0x000fd80003800000 */
[----:B-1----:R-:W-:Y:S05]  /*19c0*/  @!P0 BRA `(.L_x_12) ;  /* 0x0000007000008947 */ /* 0x002fea0003800000 */
[----:B------:R-:W-:-:S05]  /*19d0*/  IMAD.SHL.U32 R23, R5, 0x8, RZ ;  /* 0x0000000805177824 */ /* 0x000fca00078e00ff */
[----:B------:R-:W-:-:S05]  /*19e0*/  LOP3.LUT R23, R23, 0x8, RZ, 0xc0, !PT ;  /* 0x0000000817177812 */ /* 0x000fca00078ec0ff */
.L_x_13:
[----:B------:R-:W1:Y:S01]  /*19f0*/  LDS R24, [R23+0x14] ;  /* 0x0000140017187984 */ /* 0x000e620000000800 */
[----:B------:R-:W-:Y:S01]  /*1a00*/  YIELD ;  /* 0x0000000000007946 */ /* 0x000fe20003800000 */
[----:B-1----:R-:W-:Y:S02]  /*1a10*/  LOP3.LUT P0, RZ, R24, 0x80000000, RZ, 0xc0, !PT ;  /* 0x8000000018ff7812 */ /* 0x002fe4000780c0ff */
[----:B------:R-:W-:Y:S11]  /*1a20*/  NOP ;  /* 0x0000000000007918 */ /* 0x000ff60000000000 */
[----:B------:R-:W-:Y:S05]  /*1a30*/  @!P0 BRA `(.L_x_13) ;  /* 0xffffffb000008947 */ /* 0x000fea000383ffff */
.L_x_12:
[----:B------:R-:W-:Y:S01]  /*1a40*/  ISETP.NE.AND P1, PT, R19, RZ, PT ;  /* 0x000000ff1300720c */ /* 0x000fe20003f25270 */
[----:B------:R-:W-:Y:S01]  /*1a50*/  IMAD.SHL.U32 R23, R5, 0x2000, RZ ;  /* 0x0000200005177824 */ /* 0x000fe200078e00ff */
[----:B------:R-:W-:Y:S04]  /*1a60*/  BSSY B0, `(.L_x_14) ;  /* 0x000003b000007945 */ /* 0x000fe80003800000 */
[----:B------:R-:W-:Y:S01]  /*1a70*/  LOP3.LUT R34, R23, 0x2000, RZ, 0xc0, !PT ;  /* 0x0000200017227812 */ /* 0x000fe200078ec0ff */
[----:B------:R-:W-:-:S03]  /*1a80*/  IMAD.MOV.U32 R23, RZ, RZ, R0 ;  /* 0x000000ffff177224 */ /* 0x000fc600078e0000 */
[----:B------:R-:W-:-:S03]  /*1a90*/  IADD3 R37, R34, 0x80, RZ ;  /* 0x0000008022257810 */ /* 0x000fc60007ffe0ff */
[----:B------:R-:W-:Y:S05]  /*1aa0*/  @!P1 BRA `(.L_x_15) ;  /* 0x0000036000009947 */ /* 0x000fea0003800000 */
[----:B------:R-:W-:Y:S01]  /*1ab0*/  IMAD R28, R5, 0x20, R16 ;  /* 0x00000020051c7824 */ /* 0x000fe200078e0210 */
[----:B------:R-:W-:Y:S01]  /*1ac0*/  BSSY B1, `(.L_x_16) ;  /* 0x000000f000017945 */ /* 0x000fe20003800000 */
[----:B------:R-:W-:Y:S01]  /*1ad0*/  IMAD R23, R4, 0x80, R9 ;  /* 0x0000008004177824 */ /* 0x000fe200078e0209 */
[----:B------:R-:W-:Y:S02]  /*1ae0*/  ISETP.NE.AND P2, PT, R19, 0x1, PT ;  /* 0x000000011300780c */ /* 0x000fe40003f45270 */
[----:B------:R-:W-:-:S04]  /*1af0*/  ISETP.GE.AND P0, PT, R28, c[0x0][0x180], PT ;  /* 0x000060001c007a0c */ /* 0x000fc80003f06270 */
[----:B------:R-:W-:-:S13]  /*1b00*/  ISETP.GE.OR P0, PT, R23, c[0x0][0x178], P0 ;  /* 0x00005e0017007a0c */ /* 0x000fda0000706670 */
[----:B------:R-:W-:Y:S05]  /*1b10*/  @P0 BRA `(.L_x_17) ;  /* 0x0000009000000947 */ /* 0x000fea0003800000 */
[----:B------:R-:W-:Y:S02]  /*1b20*/  IMAD R24, R9, 0x20, R16 ;  /* 0x0000002009187824 */ /* 0x000fe400078e0210 */
[----:B------:R-:W-:Y:S02]  /*1b30*/  IMAD.MOV.U32 R26, RZ, RZ, 0x2 ;  /* 0x00000002ff1a7424 */ /* 0x000fe400078e00ff */
[----:B------:R-:W-:Y:S02]  /*1b40*/  IMAD R25, R23, c[0x0][0x180], R28 ;  /* 0x0000600017197a24 */ /* 0x000fe400078e021c */
[----:B------:R-:W-:Y:S02]  /*1b50*/  IMAD R23, R24, 0x2, R37 ;  /* 0x0000000218177824 */ /* 0x000fe400078e0225 */
[----:B------:R-:W-:-:S05]  /*1b60*/  IMAD.WIDE R24, R25, R26, c[0x0][0x160] ;  /* 0x0000580019187625 */ /* 0x000fca00078e021a */
[----:B------:R-:W-:Y:S01]  /*1b70*/  @!PT LDS RZ, [RZ] ;  /* 0x00000000fffff984 */ /* 0x000fe20000000800 */
[----:B------:R-:W-:Y:S01]  /*1b80*/  @!PT LDS RZ, [RZ] ;  /* 0x00000000fffff984 */ /* 0x000fe20000000800 */
[----:B------:R-:W-:Y:S01]  /*1b90*/  @!PT LDS RZ, [RZ] ;  /* 0x00000000fffff984 */ /* 0x000fe20000000800 */
[----:B------:R1:W-:Y:S02]  /*1ba0*/  LDGSTS.E.128 [R23], [R24.64] ;  /* 0x0000000018177fae */ /* 0x0003e4000b921c44 */
.L_x_17:
[----:B------:R-:W-:Y:S05]  /*1bb0*/  BSYNC B1 ;  /* 0x0000000000017941 */ /* 0x000fea0003800000 */
.L_x_16:
[----:B-1----:R-:W-:Y:S01]  /*1bc0*/  IMAD.MOV.U32 R23, RZ, RZ, R7 ;  /* 0x000000ffff177224 */ /* 0x002fe200078e0007 */
        /* <DEDUP_REMOVED lines=17> */
.L_x_19:
[----:B------:R-:W-:Y:S05]  /*1ce0*/  BSYNC B1 ;  /* 0x0000000000017941 */ /* 0x000fea0003800000 */
.L_x_18:
[----:B-1----:R-:W-:Y:S01]  /*1cf0*/  IADD3 R23, R0, 0x200, RZ ;  /* 0x0000020000177810 */ /* 0x002fe20007ffe0ff */
[----:B------:R-:W-:Y:S05]  /*1d00*/  @!P2 BRA `(.L_x_15) ;  /* 0x000001000000a947 */ /* 0x000fea0003800000 */
[----:B------:R-:W-:Y:S02]  /*1d10*/  IMAD R25, R5, 0x20, R2 ;  /* 0x0000002005197824 */ /* 0x000fe400078e0202 */
[----:B------:R-:W-:Y:S02]  /*1d20*/  IMAD R24, R4, 0x80, R13 ;  /* 0x0000008004187824 */ /* 0x000fe400078e020d */
[----:B------:R-:W-:Y:S01]  /*1d30*/  IMAD.MOV.U32 R23, RZ, RZ, R8 ;  /* 0x000000ffff177224 */ /* 0x000fe200078e0008 */
[----:B------:R-:W-:-:S04]  /*1d40*/  ISETP.GE.AND P0, PT, R25, c[0x0][0x180], PT ;  /* 0x0000600019007a0c */ /* 0x000fc80003f06270 */
[----:B------:R-:W-:-:S13]  /*1d50*/  ISETP.GE.OR P0, PT, R24, c[0x0][0x178], P0 ;  /* 0x00005e0018007a0c */ /* 0x000fda0000706670 */
[----:B------:R-:W-:Y:S05]  /*1d60*/  @P0 BRA `(.L_x_15) ;  /* 0x000000a000000947 */ /* 0x000fea0003800000 */
[----:B------:R-:W-:Y:S02]  /*1d70*/  IMAD R23, R13, 0x20, R2 ;  /* 0x000000200d177824 */ /* 0x000fe400078e0202 */
[----:B------:R-:W-:Y:S02]  /*1d80*/  IMAD.MOV.U32 R29, RZ, RZ, 0x2 ;  /* 0x00000002ff1d7424 */ /* 0x000fe400078e00ff */
[----:B------:R-:W-:Y:S02]  /*1d90*/  IMAD R24, R24, c[0x0][0x180], R25 ;  /* 0x0000600018187a24 */ /* 0x000fe400078e0219 */
[----:B------:R-:W-:Y:S02]  /*1da0*/  IMAD R27, R23, 0x2, R37 ;  /* 0x00000002171b7824 */ /* 0x000fe400078e0225 */
[----:B------:R-:W-:-:S04]  /*1db0*/  IMAD.WIDE R24, R24, R29, c[0x0][0x160] ;  /* 0x0000580018187625 */ /* 0x000fc800078e021d */
[----:B------:R-:W-:Y:S01]  /*1dc0*/  IMAD.MOV.U32 R23, RZ, RZ, R8 ;  /* 0x000000ffff177224 */ /* 0x000fe200078e0008 */
[----:B------:R-:W-:Y:S01]  /*1dd0*/  @!PT LDS RZ, [RZ] ;  /* 0x00000000fffff984 */ /* 0x000fe20000000800 */
[----:B------:R-:W-:Y:S01]  /*1de0*/  @!PT LDS RZ, [RZ] ;  /* 0x00000000fffff984 */ /* 0x000fe20000000800 */
[----:B------:R-:W-:Y:S01]  /*1df0*/  @!PT LDS RZ, [RZ] ;  /* 0x00000000fffff984 */ /* 0x000fe20000000800 */
[----:B------:R1:W-:Y:S04]  /*1e00*/  LDGSTS.E.128 [R27], [R24.64] ;  /* 0x00000000181b7fae */ /* 0x0003e8000b921c44 */
.L_x_15:
[----:B------:R-:W-:Y:S05]  /*1e10*/  BSYNC B0 ;  /* 0x0000000000007941 */ /* 0x000fea0003800000 */
.L_x_14:
[----:B------:R-:W-:Y:S01]  /*1e20*/  ISETP.GE.U32.AND P4, PT, R11, 0x300, PT ;  /* 0x000003000b00780c */ /* 0x000fe20003f86070 */
[----:B------:R-:W-:-:S12]  /*1e30*/  BSSY B0, `(.L_x_20) ;  /* 0x000004a000007945 */ /* 0x000fd80003800000 */
[----:B------:R-:W-:Y:S05]  /*1e40*/  @!P4 BRA `(.L_x_21) ;  /* 0x000004800000c947 */ /* 0x000fea0003800000 */
.L_x_24:
[C---:B------:R-:W-:Y:S01]  /*1e50*/  IADD3 R29, R23.reuse, 0x200, RZ ;  /* 0x00000200171d7810 */ /* 0x040fe20007ffe0ff */
[----:B------:R-:W-:Y:S01]  /*1e60*/  BSSY B1, `(.L_x_22) ;  /* 0x0000044000017945 */ /* 0x000fe20003800000 */
[----:B-1----:R-:W-:Y:S02]  /*1e70*/  IADD3 R25, R23, 0x100, RZ ;  /* 0x0000010017197810 */ /* 0x002fe40007ffe0ff */
[----:B------:R-:W-:Y:S02]  /*1e80*/  SHF.R.S32.HI R28, RZ, 0x1f, R29 ;  /* 0x0000001fff1c7819 */ /* 0x000fe4000001141d */
[----:B------:R-:W-:Y:S02]  /*1e90*/  SHF.R.S32.HI R24, RZ, 0x1f, R23 ;  /* 0x0000001fff187819 */ /* 0x000fe40000011417 */
[----:B------:R-:W-:Y:S02]  /*1ea0*/  SHF.R.S32.HI R26, RZ, 0x1f, R25 ;  /* 0x0000001fff1a7819 */ /* 0x000fe40000011419 */
[----:B------:R-:W-:-:S02]  /*1eb0*/  LEA.HI R30, R28, R29, RZ, 0x5 ;  /* 0x0000001d1c1e7211 */ /* 0x000fc400078f28ff */
[----:B------:R-:W-:Y:S02]  /*1ec0*/  LEA.HI R24, R24, R23, RZ, 0x5 ;  /* 0x0000001718187211 */ /* 0x000fe400078f28ff */
[----:B------:R-:W-:Y:S02]  /*1ed0*/  LEA.HI R27, R26, R25, RZ, 0x5 ;  /* 0x000000191a1b7211 */ /* 0x000fe400078f28ff */
[----:B------:R-:W-:Y:S02]  /*1ee0*/  LOP3.LUT R32, R30, 0xffffffe0, RZ, 0xc0, !PT ;  /* 0xffffffe01e207812 */ /* 0x000fe400078ec0ff */
[----:B------:R-:W-:Y:S02]  /*1ef0*/  LOP3.LUT R26, R24, 0xffffffe0, RZ, 0xc0, !PT ;  /* 0xffffffe0181a7812 */ /* 0x000fe400078ec0ff */
[----:B------:R-:W-:Y:S01]  /*1f00*/  LOP3.LUT R28, R27, 0xffffffe0, RZ, 0xc0, !PT ;  /* 0xffffffe01b1c7812 */ /* 0x000fe200078ec0ff */
[----:B------:R-:W-:Y:S01]  /*1f10*/  IMAD.IADD R40, R29, 0x1, -R32 ;  /* 0x000000011d287824 */ /* 0x000fe200078e0a20 */
[----:B------:R-:W-:Y:S01]  /*1f20*/  SHF.R.S32.HI R29, RZ, 0x5, R27 ;  /* 0x00000005ff1d7819 */ /* 0x000fe2000001141b */
[----:B------:R-:W-:Y:S01]  /*1f30*/  IMAD.IADD R32, R23, 0x1, -R26 ;  /* 0x0000000117207824 */ /* 0x000fe200078e0a1a */
[----:B------:R-:W-:Y:S01]  /*1f40*/  SHF.R.S32.HI R35, RZ, 0x5, R30 ;  /* 0x00000005ff237819 */ /* 0x000fe2000001141e */
[----:B------:R-:W-:Y:S01]  /*1f50*/  IMAD.IADD R36, R25, 0x1, -R28 ;  /* 0x0000000119247824 */ /* 0x000fe200078e0a1c */
[----:B------:R-:W-:Y:S01]  /*1f60*/  SHF.R.S32.HI R25, RZ, 0x5, R24 ;  /* 0x00000005ff197819 */ /* 0x000fe20000011418 */
[----:B------:R-:W-:Y:S01]  /*1f70*/  IMAD R27, R5, 0x20, R32 ;  /* 0x00000020051b7824 */ /* 0x000fe200078e0220 */
[----:B------:R-:W-:Y:S01]  /*1f80*/  IADD3 R31, R23, 0x300, RZ ;  /* 0x00000300171f7810 */ /* 0x000fe20007ffe0ff */
[----:B------:R-:W-:-:S02]  /*1f90*/  IMAD R38, R5, 0x20, R36 ;  /* 0x0000002005267824 */ /* 0x000fc400078e0224 */
[----:B------:R-:W-:Y:S01]  /*1fa0*/  IMAD R42, R5, 0x20, R40 ;  /* 0x00000020052a7824 */ /* 0x000fe200078e0228 */
[----:B------:R-:W-:Y:S01]  /*1fb0*/  ISETP.GE.AND P0, PT, R27, c[0x0][0x180], PT ;  /* 0x000060001b007a0c */ /* 0x000fe20003f06270 */
[----:B------:R-:W-:Y:S01]  /*1fc0*/  IMAD R26, R4, 0x80, R25 ;  /* 0x00000080041a7824 */ /* 0x000fe200078e0219 */
[----:B------:R-:W-:Y:S01]  /*1fd0*/  ISETP.GE.AND P2, PT, R38, c[0x0][0x180], PT ;  /* 0x0000600026007a0c */ /* 0x000fe20003f46270 */
[C---:B------:R-:W-:Y:S01]  /*1fe0*/  IMAD R33, R4.reuse, 0x80, R29 ;  /* 0x0000008004217824 */ /* 0x040fe200078e021d */
[----:B------:R-:W-:Y:S01]  /*1ff0*/  SHF.R.S32.HI R28, RZ, 0x1f, R31 ;  /* 0x0000001fff1c7819 */ /* 0x000fe2000001141f */
[----:B------:R-:W-:Y:S01]  /*2000*/  IMAD R39, R4, 0x80, R35 ;  /* 0x0000008004277824 */ /* 0x000fe200078e0223 */
[----:B------:R-:W-:Y:S02]  /*2010*/  ISETP.GE.AND P3, PT, R42, c[0x0][0x180], PT ;  /* 0x000060002a007a0c */ /* 0x000fe40003f66270 */
[----:B------:R-:W-:Y:S02]  /*2020*/  ISETP.GE.OR P0, PT, R26, c[0x0][0x178], P0 ;  /* 0x00005e001a007a0c */ /* 0x000fe40000706670 */
[----:B------:R-:W-:-:S02]  /*2030*/  ISETP.GE.OR P2, PT, R33, c[0x0][0x178], P2 ;  /* 0x00005e0021007a0c */ /* 0x000fc40001746670 */
[----:B------:R-:W-:Y:S02]  /*2040*/  LEA.HI R30, R28, R31, RZ, 0x5 ;  /* 0x0000001f1c1e7211 */ /* 0x000fe400078f28ff */
[----:B------:R-:W-:Y:S02]  /*2050*/  ISETP.GE.OR P3, PT, R39, c[0x0][0x178], P3 ;  /* 0x00005e0027007a0c */ /* 0x000fe40001f66670 */
[----:B------:R-:W-:-:S05]  /*2060*/  LOP3.LUT R24, R30, 0xffffffe0, RZ, 0xc0, !PT ;  /* 0xffffffe01e187812 */ /* 0x000fca00078ec0ff */
[----:B------:R-:W-:Y:S02]  /*2070*/  IMAD.IADD R44, R31, 0x1, -R24 ;  /* 0x000000011f2c7824 */ /* 0x000fe400078e0a18 */
[----:B------:R-:W-:Y:S02]  /*2080*/  @!P0 IMAD R24, R25, 0x20, R32 ;  /* 0x0000002019188824 */ /* 0x000fe400078e0220 */
[----:B------:R-:W-:Y:S02]  /*2090*/  @!P0 IMAD R25, R26, c[0x0][0x180], R27 ;  /* 0x000060001a198a24 */ /* 0x000fe400078e021b */
[----:B------:R-:W-:Y:S02]  /*20a0*/  @!P2 IMAD R26, R29, 0x20, R36 ;  /* 0x000000201d1aa824 */ /* 0x000fe400078e0224 */
[----:B------:R-:W-:Y:S01]  /*20b0*/  @!P3 IMAD R29, R39, c[0x0][0x180], R42 ;  /* 0x00006000271dba24 */ /* 0x000fe200078e022a */
[----:B------:R-:W-:Y:S01]  /*20c0*/  SHF.R.S32.HI R39, RZ, 0x5, R30 ;  /* 0x00000005ff277819 */ /* 0x000fe2000001141e */
[----:B------:R-:W-:-:S02]  /*20d0*/  @!P0 IMAD.MOV.U32 R30, RZ, RZ, 0x2 ;  /* 0x00000002ff1e8424 */ /* 0x000fc400078e00ff */
[----:B------:R-:W-:Y:S02]  /*20e0*/  @!P2 IMAD R27, R33, c[0x0][0x180], R38 ;  /* 0x00006000211baa24 */ /* 0x000fe400078e0226 */
[----:B------:R-:W-:Y:S02]  /*20f0*/  @!P3 IMAD R28, R35, 0x20, R40 ;  /* 0x00000020231cb824 */ /* 0x000fe400078e0228 */
[----:B------:R-:W-:Y:S02]  /*2100*/  @!P2 IMAD.MOV.U32 R32, RZ, RZ, 0x2 ;  /* 0x00000002ff20a424 */ /* 0x000fe400078e00ff */
[----:B------:R-:W-:Y:S02]  /*2110*/  @!P3 IMAD.MOV.U32 R36, RZ, RZ, 0x2 ;  /* 0x00000002ff24b424 */ /* 0x000fe400078e00ff */
[----:B------:R-:W-:Y:S02]  /*2120*/  @!P0 IMAD R31, R24, 0x2, R37 ;  /* 0x00000002181f8824 */ /* 0x000fe400078e0225 */
[----:B------:R-:W-:-:S04]  /*2130*/  @!P0 IMAD.WIDE R24, R25, R30, c[0x0][0x160] ;  /* 0x0000580019188625 */ /* 0x000fc800078e021e */
[----:B------:R-:W-:Y:S01]  /*2140*/  @!P2 IMAD R33, R26, 0x2, R37 ;  /* 0x000000021a21a824 */ /* 0x000fe200078e0225 */
[----:B------:R-:W-:Y:S01]  /*2150*/  @!PT LDS RZ, [RZ] ;  /* 0x00000000fffff984 */ /* 0x000fe20000000800 */
[----:B------:R-:W-:Y:S01]  /*2160*/  @!PT LDS RZ, [RZ] ;  /* 0x00000000fffff984 */ /* 0x000fe20000000800 */
[----:B------:R-:W-:Y:S01]  /*2170*/  @!PT LDS RZ, [RZ] ;  /* 0x00000000fffff984 */ /* 0x000fe20000000800 */
[----:B------:R1:W-:Y:S01]  /*2180*/  @!P0 LDGSTS.E.128 [R31], [R24.64] ;  /* 0x00000000181f8fae */ /* 0x0003e2000b921c44 */
[----:B------:R-:W-:Y:S01]  /*2190*/  @!P2 IMAD.WIDE R26, R27, R32, c[0x0][0x160] ;  /* 0x000058001b1aa625 */ /* 0x000fe200078e0220 */
[----:B------:R-:W-:-:S03]  /*21a0*/  ISETP.GE.AND P0, PT, R23, 0xc00, PT ;  /* 0x00000c001700780c */ /* 0x000fc60003f06270 */
[----:B------:R-:W-:Y:S01]  /*21b0*/  @!P3 IMAD R35, R28, 0x2, R37 ;  /* 0x000000021c23b824 */ /* 0x000fe200078e0225 */
[----:B------:R1:W-:Y:S01]  /*21c0*/  @!P2 LDGSTS.E.128 [R33], [R26.64] ;  /* 0x000000001a21afae */ /* 0x0003e2000b921c44 */
[----:B------:R-:W-:-:S04]  /*21d0*/  @!P3 IMAD.WIDE R28, R29, R36, c[0x0][0x160] ;  /* 0x000058001d1cb625 */ /* 0x000fc800078e0224 */
[----:B------:R-:W-:Y:S01]  /*21e0*/  IMAD R41, R5, 0x20, R44 ;  /* 0x0000002005297824 */ /* 0x000fe200078e022c */
[----:B------:R1:W-:Y:S01]  /*21f0*/  @!P3 LDGSTS.E.128 [R35], [R28.64] ;  /* 0x000000001c23bfae */ /* 0x0003e2000b921c44 */
[----:B------:R-:W-:-:S03]  /*2200*/  IMAD R30, R4, 0x80, R39 ;  /* 0x00000080041e7824 */ /* 0x000fc600078e0227 */
[----:B------:R-:W-:-:S04]  /*2210*/  ISETP.GE.AND P5, PT, R41, c[0x0][0x180], PT ;  /* 0x0000600029007a0c */ /* 0x000fc80003fa6270 */
[----:B------:R-:W-:-:S13]  /*2220*/  ISETP.GE.OR P5, PT, R30, c[0x0][0x178], P5 ;  /* 0x00005e001e007a0c */ /* 0x000fda0002fa6670 */
[----:B------:R-:W-:Y:S05]  /*2230*/  @P5 BRA `(.L_x_23) ;  /* 0x0000006000005947 */ /* 0x000fea0003800000 */
[----:B-1----:R-:W-:Y:S02]  /*2240*/  IMAD R24, R39, 0x20, R44 ;  /* 0x0000002027187824 */ /* 0x002fe400078e022c */
[----:B------:R-:W-:Y:S02]  /*2250*/  IMAD.MOV.U32 R26, RZ, RZ, 0x2 ;  /* 0x00000002ff1a7424 */ /* 0x000fe400078e00ff */
[----:B------:R-:W-:Y:S02]  /*2260*/  IMAD R25, R30, c[0x0][0x180], R41 ;  /* 0x000060001e197a24 */ /* 0x000fe400078e0229 */
[----:B------:R-:W-:Y:S02]  /*2270*/  IMAD R27, R24, 0x2, R37 ;  /* 0x00000002181b7824 */ /* 0x000fe400078e0225 */
[----:B------:R-:W-:-:S05]  /*2280*/  IMAD.WIDE R24, R25, R26, c[0x0][0x160] ;  /* 0x0000580019187625 */ /* 0x000fca00078e021a */
[----:B------:R1:W-:Y:S02]  /*2290*/  LDGSTS.E.128 [R27], [R24.64] ;  /* 0x00000000181b7fae */ /* 0x0003e4000b921c44 */
.L_x_23:
[----:B-1----:R-:W-:Y:S05]  /*22a0*/  BSYNC B1 ;  /* 0x0000000000017941 */ /* 0x002fea0003800000 */
.L_x_22:
[----:B------:R-:W-:Y:S01]  /*22b0*/  IADD3 R23, R23, 0x400, RZ ;  /* 0x0000040017177810 */ /* 0x000fe20007ffe0ff */
[----:B------:R-:W-:Y:S05]  /*22c0*/  @!P0 BRA `(.L_x_24) ;  /* 0xfffffb8000008947 */ /* 0x000fea000383ffff */
.L_x_21:
[----:B------:R-:W-:Y:S05]  /*22d0*/  BSYNC B0 ;  /* 0x0000000000007941 */ /* 0x000fea0003800000 */
.L_x_20:
[----:B------:R-:W-:Y:S01]  /*22e0*/  BSSY B0, `(.L_x_25) ;  /* 0x0000039000007945 */ /* 0x000fe20003800000 */
[----:B------:R-:W-:Y:S01]  /*22f0*/  IADD3 R37, R34, 0x4080, RZ ;  /* 0x0000408022257810 */ /* 0x000fe20007ffe0ff */
[----:B------:R-:W-:Y:S01]  /*2300*/  IMAD.MOV.U32 R23, RZ, RZ, R0 ;  /* 0x000000ffff177224 */ /* 0x000fe200078e0000 */
        /* <DEDUP_REMOVED lines=17> */
.L_x_28:
[----:B------:R-:W-:Y:S05]  /*2420*/  BSYNC B1 ;  /* 0x0000000000017941 */ /* 0x000fea0003800000 */
.L_x_27:
        /* <DEDUP_REMOVED lines=18> */
.L_x_30:
[----:B------:R-:W-:Y:S05]  /*2550*/  BSYNC B1 ;  /* 0x0000000000017941 */ /* 0x000fea0003800000 */
.L_x_29:
[----:B-1----:R-:W-:Y:S01]  /*2560*/  IADD3 R23, R0, 0x200, RZ ;  /* 0x0000020000177810 */ /* 0x002fe20007ffe0ff */
[----:B------:R-:W-:Y:S05]  /*2570*/  @!P1 BRA `(.L_x_26) ;  /* 0x000000f000009947 */ /* 0x000fea0003800000 */
[----:B------:R-:W-:Y:S01]  /*2580*/  IMAD R25, R5, 0x20, R14 ;  /* 0x0000002005197824 */ /* 0x000fe200078e020e */
[----:B------:R-:W-:Y:S01]  /*2590*/  ISETP.GE.AND P0, PT, R22, c[0x0][0x17c], PT ;  /* 0x00005f0016007a0c */ /* 0x000fe20003f06270 */
[----:B------:R-:W-:-:S03]  /*25a0*/  IMAD.MOV.U32 R23, RZ, RZ, R8 ;  /* 0x000000ffff177224 */ /* 0x000fc600078e0008 */
        /* <DEDUP_REMOVED lines=12> */
.L_x_26:
[----:B------:R-:W-:Y:S05]  /*2670*/  BSYNC B0 ;  /* 0x0000000000007941 */ /* 0x000fea0003800000 */
.L_x_25:
[----:B------:R-:W-:Y:S01]  /*2680*/  BSSY B0, `(.L_x_31) ;  /* 0x000004b000007945 */ /* 0x000fe20003800000 */
[----:B------:R-:W-:Y:S05]  /*2690*/  @!P4 BRA `(.L_x_32) ;  /* 0x000004900000c947 */ /* 0x000fea0003800000 */
.L_x_35:
[C---:B------:R-:W-:Y:S01]  /*26a0*/  IADD3 R29, R23.reuse, 0x200, RZ ;  /* 0x00000200171d7810 */ /* 0x040fe20007ffe0ff */
[----:B------:R-:W-:Y:S01]  /*26b0*/  BSSY B1, `(.L_x_33) ;  /* 0x0000045000017945 */ /* 0x000fe20003800000 */
[----:B-1----:R-:W-:Y:S02]  /*26c0*/  IADD3 R25, R23, 0x100, RZ ;  /* 0x0000010017197810 */ /* 0x002fe40007ffe0ff */
[----:B------:R-:W-:Y:S02]  /*26d0*/  SHF.R.S32.HI R28, RZ, 0x1f, R29 ;  /* 0x0000001fff1c7819 */ /* 0x000fe4000001141d */
[----:B------:R-:W-:Y:S02]  /*26e0*/  SHF.R.S32.HI R24, RZ, 0x1f, R23 ;  /* 0x0000001fff187819 */ /* 0x000fe40000011417 */
[----:B------:R-:W-:-:S02]  /*26f0*/  SHF.R.S32.HI R26, RZ, 0x1f, R25 ;  /* 0x0000001fff1a7819 */ /* 0x000fc40000011419 */
[----:B------:R-:W-:Y:S02]  /*2700*/  LEA.HI R30, R28, R29, RZ, 0x7 ;  /* 0x0000001d1c1e7211 */ /* 0x000fe400078f38ff */
        /* <DEDUP_REMOVED lines=11> */
[C---:B------:R-:W-:Y:S01]  /*27c0*/  IMAD R32, R6.reuse, 0x80, R29 ;  /* 0x0000008006207824 */ /* 0x040fe200078e021d */
[----:B------:R-:W-:Y:S01]  /*27d0*/  IADD3 R31, R23, 0x300, RZ ;  /* 0x00000300171f7810 */ /* 0x000fe20007ffe0ff */
[----:B------:R-:W-:-:S02]  /*27e0*/  IMAD R36, R6, 0x80, R33 ;  /* 0x0000008006247824 */ /* 0x000fc400078e0221 */
[----:B------:R-:W-:Y:S01]  /*27f0*/  IMAD R40, R6, 0x80, R35 ;  /* 0x0000008006287824 */ /* 0x000fe200078e0223 */
[----:B------:R-:W-:Y:S01]  /*2800*/  ISETP.GE.AND P0, PT, R32, c[0x0][0x17c], PT ;  /* 0x00005f0020007a0c */ /* 0x000fe20003f06270 */
[C---:B------:R-:W-:Y:S01]  /*2810*/  IMAD R25, R5.reuse, 0x20, R26 ;  /* 0x0000002005197824 */ /* 0x040fe200078e021a */
[----:B------:R-:W-:Y:S01]  /*2820*/  ISETP.GE.AND P1, PT, R36, c[0x0][0x17c], PT ;  /* 0x00005f0024007a0c */ /* 0x000fe20003f26270 */
[C---:B------:R-:W-:Y:S01]  /*2830*/  IMAD R27, R5.reuse, 0x20, R34 ;  /* 0x00000020051b7824 */ /* 0x040fe200078e0222 */
[----:B------:R-:W-:Y:S01]  /*2840*/  ISETP.GE.AND P2, PT, R40, c[0x0][0x17c], PT ;  /* 0x00005f0028007a0c */ /* 0x000fe20003f46270 */
[----:B------:R-:W-:Y:S01]  /*2850*/  IMAD R39, R5, 0x20, R38 ;  /* 0x0000002005277824 */ /* 0x000fe200078e0226 */
[----:B------:R-:W-:Y:S02]  /*2860*/  SHF.R.S32.HI R28, RZ, 0x1f, R31 ;  /* 0x0000001fff1c7819 */ /* 0x000fe4000001141f */
[----:B------:R-:W-:Y:S02]  /*2870*/  ISETP.GE.OR P0, PT, R25, c[0x0][0x180], P0 ;  /* 0x0000600019007a0c */ /* 0x000fe40000706670 */
[----:B------:R-:W-:-:S02]  /*2880*/  ISETP.GE.OR P1, PT, R27, c[0x0][0x180], P1 ;  /* 0x000060001b007a0c */ /* 0x000fc40000f26670 */
[----:B------:R-:W-:Y:S02]  /*2890*/  ISETP.GE.OR P2, PT, R39, c[0x0][0x180], P2 ;  /* 0x0000600027007a0c */ /* 0x000fe40001746670 */
[----:B------:R-:W-:-:S04]  /*28a0*/  LEA.HI R30, R28, R31, RZ, 0x7 ;  /* 0x0000001f1c1e7211 */ /* 0x000fc800078f38ff */
[----:B------:R-:W-:-:S03]  /*28b0*/  LOP3.LUT R24, R30, 0xffffff80, RZ, 0xc0, !PT ;  /* 0xffffff801e187812 */ /* 0x000fc600078ec0ff */
[----:B------:R-:W-:Y:S01]  /*28c0*/  @!P0 IMAD R25, R25, c[0x0][0x17c], R32 ;  /* 0x00005f0019198a24 */ /* 0x000fe200078e0220 */
[----:B------:R-:W-:Y:S01]  /*28d0*/  SHF.R.S32.HI R32, RZ, 0x7, R30 ;  /* 0x00000007ff207819 */ /* 0x000fe2000001141e */
[----:B------:R-:W-:Y:S02]  /*28e0*/  IMAD.IADD R41, R31, 0x1, -R24 ;  /* 0x000000011f297824 */ /* 0x000fe400078e0a18 */
[----:B------:R-:W-:Y:S02]  /*28f0*/  @!P0 IMAD R24, R26, 0x80, R29 ;  /* 0x000000801a188824 */ /* 0x000fe400078e021d */
[----:B------:R-:W-:Y:S02]  /*2900*/  @!P1 IMAD R26, R34, 0x80, R33 ;  /* 0x00000080221a9824 */ /* 0x000fe400078e0221 */
[----:B------:R-:W-:Y:S02]  /*2910*/  @!P0 IMAD.MOV.U32 R30, RZ, RZ, 0x2 ;  /* 0x00000002ff1e8424 */ /* 0x000fe400078e00ff */
[----:B------:R-:W-:-:S02]  /*2920*/  @!P1 IMAD R27, R27, c[0x0][0x17c], R36 ;  /* 0x00005f001b1b9a24 */ /* 0x000fc400078e0224 */
[----:B------:R-:W-:Y:S02]  /*2930*/  @!P2 IMAD R28, R38, 0x80, R35 ;  /* 0x00000080261ca824 */ /* 0x000fe400078e0223 */
[----:B------:R-:W-:Y:S02]  /*2940*/  @!P1 IMAD.MOV.U32 R34, RZ, RZ, 0x2 ;  /* 0x00000002ff229424 */ /* 0x000fe400078e00ff */
[----:B------:R-:W-:Y:S02]  /*2950*/  @!P2 IMAD R29, R39, c[0x0][0x17c], R40 ;  /* 0x00005f00271daa24 */ /* 0x000fe400078e0228 */
[----:B------:R-:W-:Y:S02]  /*2960*/  @!P2 IMAD.MOV.U32 R36, RZ, RZ, 0x2 ;  /* 0x00000002ff24a424 */ /* 0x000fe400078e00ff */
[----:B------:R-:W-:Y:S02]  /*2970*/  @!P0 IMAD R31, R24, 0x2, R37 ;  /* 0x00000002181f8824 */ /* 0x000fe400078e0225 */
[----:B------:R-:W-:Y:S01]  /*2980*/  @!P0 IMAD.WIDE R24, R25, R30, c[0x0][0x168] ;  /* 0x00005a0019188625 */ /* 0x000fe200078e021e */
[----:B------:R-:W-:-:S03]  /*2990*/  IADD3 R30, R23, 0x400, RZ ;  /* 0x00000400171e7810 */ /* 0x000fc60007ffe0ff */
        /* <DEDUP_REMOVED lines=22> */
.L_x_34:
[----:B-1----:R-:W-:Y:S05]  /*2b00*/  BSYNC B1 ;  /* 0x0000000000017941 */ /* 0x002fea0003800000 */
.L_x_33:
[----:B------:R-:W-:Y:S01]  /*2b10*/  IMAD.MOV.U32 R23, RZ, RZ, R30 ;  /* 0x000000ffff177224 */ /* 0x000fe200078e001e */
[----:B------:R-:W-:Y:S05]  /*2b20*/  @!P0 BRA `(.L_x_35) ;  /* 0xfffffb7000008947 */ /* 0x000fea000383ffff */
.L_x_32:
[----:B------:R-:W-:Y:S05]  /*2b30*/  BSYNC B0 ;  /* 0x0000000000007941 */ /* 0x000fea0003800000 */
.L_x_31:
[----:B------:R-:W0:Y:S01]  /*2b40*/  LDGDEPBAR ;  /* 0x00000000000079af */ /* 0x000e220000000000 */
[----:B------:R-:W-:-:S05]  /*2b50*/  IMAD.SHL.U32 R23, R5, 0x8, RZ ;  /* 0x0000000805177824 */ /* 0x000fca00078e00ff */
[----:B------:R-:W-:Y:S01]  /*2b60*/  LOP3.LUT R23, R23, 0x8, RZ, 0xe2, !PT ;  /* 0x0000000817177812 */ /* 0x000fe200078ee2ff */
[----:B------:R-:W-:-:S04]  /*2b70*/  DEPBAR.LE SB0, 0x0 ;  /* 0x000080000000791a */ /* 0x000fc80000000000 */
[----:B------:R-:W-:Y:S01]  /*2b80*/  @!PT LDS RZ, [RZ] ;  /* 0x00000000fffff984 */ /* 0x000fe20000000800 */
[----:B------:R-:W-:Y:S01]  /*2b90*/  @!PT LDS RZ, [RZ] ;  /* 0x00000000fffff984 */ /* 0x000fe20000000800 */
[----:B------:R-:W-:Y:S01]  /*2ba0*/  @!PT LDS RZ, [RZ] ;  /* 0x00000000fffff984 */ /* 0x000fe20000000800 */
[----:B------:R-:W-:Y:S01]  /*2bb0*/  @!PT LDS RZ, [RZ] ;  /* 0x00000000fffff984 */ /* 0x000fe20000000800 */
[----:B------:R-:W-:Y:S06]  /*2bc0*/  MEMBAR.ALL.CTA ;  /* 0x0000000000007992 */ /* 0x000fec0000008000 */
[----:B------:R-:W-:Y:S01]  /*2bd0*/  IADD3 R5, R5, 0x1, RZ ;  /* 0x0000000105057810 */ /* 0x000fe20007ffe0ff */
[----:B------:R2:W-:Y:S03]  /*2be0*/  ATOMS.ARRIVE.64 RZ, [R23+URZ] ;  /* 0x0000000017ff7f8c */ /* 0x0005e6000c80043f */
[----:B------:R-:W-:-:S13]  /*2bf0*/  ISETP.GE.AND P0, PT, R5, R12, PT ;  /* 0x0000000c0500720c */ /* 0x000fda0003f06270 */
[----:B--2---:R-:W-:Y:S01]  /*2c00*/  @P0 CALL.REL.NOINC `(.L_x_36) ;  /* 0x0000001000000944 */ /* 0x004fe20003c00000 */
[----:B------:R-:W-:Y:S05]  /*2c10*/  BRA `(.L_x_37) ;  /* 0xffffed8000007947 */ /* 0x000fea000383ffff */
.L_x_36:
[----:B------:R-:W-:Y:S05]  /*2c20*/  EXIT ;  /* 0x000000000000794d */ /* 0x000fea0003800000 */
.L_x_38:
[----:B------:R-:W-:-:S00]  /*2c30*/  BRA `(.L_x_38) ;  /* 0xfffffff000007947 */ /* 0x000fc0000383ffff */
[----:B------:R-:W-:-:S00]  /*2c40*/  NOP ;  /* 0x0000000000007918 */ /* 0x000fc00000000000 */
        /* <DEDUP_REMOVED lines=11> */
.L_x_39:


//--------------------- .nv.shared.gemm_mma_kernel --------------------------
	.section	.nv.shared.gemm_mma_kernel,"aw",@nobits
	.sectionflags	@""
	.align	16
